//
// Generated by NVIDIA NVVM Compiler
//
// Compiler Build ID: CL-36424714
// Cuda compilation tools, release 13.0, V13.0.88
// Based on NVVM 20.0.0
//

.version 9.0
.target sm_100
.address_size 64

	// .globl	_Z9multTiledPfS_S_iiii
// _ZZ9multTiledPfS_S_iiiiE3Mds has been demoted
// _ZZ9multTiledPfS_S_iiiiE3Nds has been demoted

.visible .entry _Z9multTiledPfS_S_iiii(
	.param .u64 .ptr .align 1 _Z9multTiledPfS_S_iiii_param_0,
	.param .u64 .ptr .align 1 _Z9multTiledPfS_S_iiii_param_1,
	.param .u64 .ptr .align 1 _Z9multTiledPfS_S_iiii_param_2,
	.param .u32 _Z9multTiledPfS_S_iiii_param_3,
	.param .u32 _Z9multTiledPfS_S_iiii_param_4,
	.param .u32 _Z9multTiledPfS_S_iiii_param_5,
	.param .u32 _Z9multTiledPfS_S_iiii_param_6
)
{
	.reg .pred 	%p<39>;
	.reg .b32 	%r<217>;
	.reg .b32 	%f<15>;
	.reg .b64 	%rd<24>;
	// demoted variable
	.shared .align 4 .b8 _ZZ9multTiledPfS_S_iiiiE3Mds[64];
	// demoted variable
	.shared .align 4 .b8 _ZZ9multTiledPfS_S_iiiiE3Nds[64];
	ld.param.u64 	%rd6, [_Z9multTiledPfS_S_iiii_param_0];
	ld.param.u64 	%rd7, [_Z9multTiledPfS_S_iiii_param_1];
	ld.param.u32 	%r83, [_Z9multTiledPfS_S_iiii_param_3];
	ld.param.u32 	%r84, [_Z9multTiledPfS_S_iiii_param_4];
	ld.param.u32 	%r85, [_Z9multTiledPfS_S_iiii_param_6];
	cvta.to.global.u64 	%rd1, %rd7;
	cvta.to.global.u64 	%rd2, %rd6;
	mov.u32 	%r86, %ctaid.x;
	mov.u32 	%r87, %ctaid.y;
	mov.u32 	%r1, %tid.x;
	mov.u32 	%r2, %tid.y;
	shl.b32 	%r88, %r87, 2;
	add.s32 	%r3, %r88, %r2;
	shl.b32 	%r4, %r86, 2;
	add.s32 	%r5, %r4, %r1;
	setp.lt.s32 	%p1, %r84, 1;
	mov.f32 	%f14, 0f00000000;
	@%p1 bra 	$L__BB0_28;
	add.s32 	%r6, %r84, 3;
	shr.u32 	%r91, %r6, 2;
	shl.b32 	%r92, %r2, 4;
	mov.u32 	%r93, _ZZ9multTiledPfS_S_iiiiE3Mds;
	add.s32 	%r7, %r93, %r92;
	shl.b32 	%r94, %r1, 2;
	add.s32 	%r8, %r7, %r94;
	mul.lo.s32 	%r9, %r84, %r3;
	mov.u32 	%r95, _ZZ9multTiledPfS_S_iiiiE3Nds;
	add.s32 	%r11, %r95, %r94;
	add.s32 	%r10, %r11, %r92;
	and.b32  	%r12, %r91, 3;
	setp.lt.u32 	%p2, %r84, 13;
	mov.b32 	%r206, 0;
	mov.u32 	%r216, %r206;
	@%p2 bra 	$L__BB0_20;
	and.b32  	%r98, %r91, 536870908;
	neg.s32 	%r195, %r98;
	add.s32 	%r99, %r2, 12;
	mad.lo.s32 	%r100, %r85, %r99, %r1;
	add.s32 	%r193, %r100, %r4;
	add.s32 	%r101, %r2, 8;
	mad.lo.s32 	%r102, %r85, %r101, %r1;
	add.s32 	%r192, %r102, %r4;
	add.s32 	%r103, %r2, 4;
	mad.lo.s32 	%r104, %r85, %r103, %r1;
	add.s32 	%r191, %r104, %r4;
	mad.lo.s32 	%r105, %r2, %r85, %r1;
	add.s32 	%r190, %r105, %r4;
	add.s32 	%r188, %r1, %r9;
	mov.b32 	%r216, 0;
	mov.u32 	%r189, %r1;
	mov.u32 	%r194, %r2;
$L__BB0_3:
	setp.ge.s32 	%p3, %r3, %r83;
	setp.ge.s32 	%p4, %r189, %r84;
	mul.wide.s32 	%rd8, %r188, 4;
	add.s64 	%rd3, %rd2, %rd8;
	mov.b32 	%r197, 0;
	or.pred  	%p5, %p4, %p3;
	@%p5 bra 	$L__BB0_5;
	ld.global.f32 	%f4, [%rd3];
	cvt.rzi.s32.f32 	%r197, %f4;
$L__BB0_5:
	setp.ge.s32 	%p6, %r5, %r85;
	st.shared.u32 	[%r8], %r197;
	setp.ge.s32 	%p7, %r194, %r84;
	mov.b32 	%r198, 0;
	or.pred  	%p8, %p7, %p6;
	@%p8 bra 	$L__BB0_7;
	mul.wide.s32 	%rd9, %r190, 4;
	add.s64 	%rd10, %rd1, %rd9;
	ld.global.f32 	%f5, [%rd10];
	cvt.rzi.s32.f32 	%r198, %f5;
$L__BB0_7:
	st.shared.u32 	[%r10], %r198;
	bar.sync 	0;
	ld.shared.u32 	%r111, [%r7];
	ld.shared.u32 	%r112, [%r11];
	mad.lo.s32 	%r113, %r112, %r111, %r216;
	ld.shared.u32 	%r114, [%r7+4];
	ld.shared.u32 	%r115, [%r11+16];
	mad.lo.s32 	%r116, %r115, %r114, %r113;
	ld.shared.u32 	%r117, [%r7+8];
	ld.shared.u32 	%r118, [%r11+32];
	mad.lo.s32 	%r119, %r118, %r117, %r116;
	ld.shared.u32 	%r120, [%r7+12];
	ld.shared.u32 	%r121, [%r11+48];
	mad.lo.s32 	%r32, %r121, %r120, %r119;
	bar.sync 	0;
	add.s32 	%r122, %r189, 4;
	setp.ge.s32 	%p10, %r122, %r84;
	mov.b32 	%r199, 0;
	or.pred  	%p11, %p10, %p3;
	@%p11 bra 	$L__BB0_9;
	ld.global.f32 	%f6, [%rd3+16];
	cvt.rzi.s32.f32 	%r199, %f6;
$L__BB0_9:
	st.shared.u32 	[%r8], %r199;
	add.s32 	%r124, %r194, 4;
	setp.ge.s32 	%p13, %r124, %r84;
	mov.b32 	%r200, 0;
	or.pred  	%p14, %p13, %p6;
	@%p14 bra 	$L__BB0_11;
	mul.wide.s32 	%rd11, %r191, 4;
	add.s64 	%rd12, %rd1, %rd11;
	ld.global.f32 	%f7, [%rd12];
	cvt.rzi.s32.f32 	%r200, %f7;
$L__BB0_11:
	st.shared.u32 	[%r10], %r200;
	bar.sync 	0;
	ld.shared.u32 	%r127, [%r7];
	ld.shared.u32 	%r128, [%r11];
	mad.lo.s32 	%r129, %r128, %r127, %r32;
	ld.shared.u32 	%r130, [%r7+4];
	ld.shared.u32 	%r131, [%r11+16];
	mad.lo.s32 	%r132, %r131, %r130, %r129;
	ld.shared.u32 	%r133, [%r7+8];
	ld.shared.u32 	%r134, [%r11+32];
	mad.lo.s32 	%r135, %r134, %r133, %r132;
	ld.shared.u32 	%r136, [%r7+12];
	ld.shared.u32 	%r137, [%r11+48];
	mad.lo.s32 	%r37, %r137, %r136, %r135;
	bar.sync 	0;
	add.s32 	%r138, %r189, 8;
	setp.ge.s32 	%p16, %r138, %r84;
	mov.b32 	%r201, 0;
	or.pred  	%p17, %p16, %p3;
	@%p17 bra 	$L__BB0_13;
	ld.global.f32 	%f8, [%rd3+32];
	cvt.rzi.s32.f32 	%r201, %f8;
$L__BB0_13:
	st.shared.u32 	[%r8], %r201;
	add.s32 	%r140, %r194, 8;
	setp.ge.s32 	%p19, %r140, %r84;
	mov.b32 	%r202, 0;
	or.pred  	%p20, %p19, %p6;
	@%p20 bra 	$L__BB0_15;
	mul.wide.s32 	%rd13, %r192, 4;
	add.s64 	%rd14, %rd1, %rd13;
	ld.global.f32 	%f9, [%rd14];
	cvt.rzi.s32.f32 	%r202, %f9;
$L__BB0_15:
	st.shared.u32 	[%r10], %r202;
	bar.sync 	0;
	ld.shared.u32 	%r143, [%r7];
	ld.shared.u32 	%r144, [%r11];
	mad.lo.s32 	%r145, %r144, %r143, %r37;
	ld.shared.u32 	%r146, [%r7+4];
	ld.shared.u32 	%r147, [%r11+16];
	mad.lo.s32 	%r148, %r147, %r146, %r145;
	ld.shared.u32 	%r149, [%r7+8];
	ld.shared.u32 	%r150, [%r11+32];
	mad.lo.s32 	%r151, %r150, %r149, %r148;
	ld.shared.u32 	%r152, [%r7+12];
	ld.shared.u32 	%r153, [%r11+48];
	mad.lo.s32 	%r42, %r153, %r152, %r151;
	bar.sync 	0;
	add.s32 	%r154, %r189, 12;
	setp.ge.s32 	%p22, %r154, %r84;
	mov.b32 	%r203, 0;
	or.pred  	%p23, %p22, %p3;
	@%p23 bra 	$L__BB0_17;
	ld.global.f32 	%f10, [%rd3+48];
	cvt.rzi.s32.f32 	%r203, %f10;
$L__BB0_17:
	st.shared.u32 	[%r8], %r203;
	add.s32 	%r156, %r194, 12;
	setp.ge.s32 	%p25, %r156, %r84;
	mov.b32 	%r204, 0;
	or.pred  	%p26, %p25, %p6;
	@%p26 bra 	$L__BB0_19;
	mul.wide.s32 	%rd15, %r193, 4;
	add.s64 	%rd16, %rd1, %rd15;
	ld.global.f32 	%f11, [%rd16];
	cvt.rzi.s32.f32 	%r204, %f11;
$L__BB0_19:
	add.s32 	%r157, %r84, 3;
	shr.u32 	%r158, %r157, 2;
	and.b32  	%r206, %r158, 536870908;
	st.shared.u32 	[%r10], %r204;
	bar.sync 	0;
	ld.shared.u32 	%r159, [%r7];
	ld.shared.u32 	%r160, [%r11];
	mad.lo.s32 	%r161, %r160, %r159, %r42;
	ld.shared.u32 	%r162, [%r7+4];
	ld.shared.u32 	%r163, [%r11+16];
	mad.lo.s32 	%r164, %r163, %r162, %r161;
	ld.shared.u32 	%r165, [%r7+8];
	ld.shared.u32 	%r166, [%r11+32];
	mad.lo.s32 	%r167, %r166, %r165, %r164;
	ld.shared.u32 	%r168, [%r7+12];
	ld.shared.u32 	%r169, [%r11+48];
	mad.lo.s32 	%r216, %r169, %r168, %r167;
	bar.sync 	0;
	add.s32 	%r195, %r195, 4;
	add.s32 	%r194, %r194, 16;
	shl.b32 	%r170, %r85, 4;
	add.s32 	%r193, %r193, %r170;
	add.s32 	%r192, %r192, %r170;
	add.s32 	%r191, %r191, %r170;
	add.s32 	%r190, %r190, %r170;
	add.s32 	%r189, %r189, 16;
	add.s32 	%r188, %r188, 16;
	setp.ne.s32 	%p27, %r195, 0;
	@%p27 bra 	$L__BB0_3;
$L__BB0_20:
	setp.eq.s32 	%p28, %r12, 0;
	@%p28 bra 	$L__BB0_27;
	shl.b32 	%r171, %r206, 2;
	add.s32 	%r211, %r2, %r171;
	mad.lo.s32 	%r172, %r85, %r211, %r1;
	add.s32 	%r212, %r172, %r4;
	shl.b32 	%r62, %r85, 2;
	add.s32 	%r209, %r1, %r171;
	mad.lo.s32 	%r210, %r84, %r3, %r209;
	neg.s32 	%r208, %r12;
$L__BB0_22:
	.pragma "nounroll";
	setp.ge.s32 	%p29, %r3, %r83;
	mul.wide.s32 	%rd17, %r210, 4;
	add.s64 	%rd4, %rd2, %rd17;
	setp.ge.s32 	%p30, %r209, %r84;
	mov.b32 	%r214, 0;
	or.pred  	%p31, %p30, %p29;
	@%p31 bra 	$L__BB0_24;
	ld.global.f32 	%f12, [%rd4];
	cvt.rzi.s32.f32 	%r214, %f12;
$L__BB0_24:
	setp.ge.s32 	%p32, %r5, %r85;
	st.shared.u32 	[%r8], %r214;
	setp.ge.s32 	%p33, %r211, %r84;
	mov.b32 	%r215, 0;
	or.pred  	%p34, %p33, %p32;
	@%p34 bra 	$L__BB0_26;
	mul.wide.s32 	%rd18, %r212, 4;
	add.s64 	%rd19, %rd1, %rd18;
	ld.global.f32 	%f13, [%rd19];
	cvt.rzi.s32.f32 	%r215, %f13;
$L__BB0_26:
	st.shared.u32 	[%r10], %r215;
	bar.sync 	0;
	ld.shared.u32 	%r176, [%r7];
	ld.shared.u32 	%r177, [%r11];
	mad.lo.s32 	%r178, %r177, %r176, %r216;
	ld.shared.u32 	%r179, [%r7+4];
	ld.shared.u32 	%r180, [%r11+16];
	mad.lo.s32 	%r181, %r180, %r179, %r178;
	ld.shared.u32 	%r182, [%r7+8];
	ld.shared.u32 	%r183, [%r11+32];
	mad.lo.s32 	%r184, %r183, %r182, %r181;
	ld.shared.u32 	%r185, [%r7+12];
	ld.shared.u32 	%r186, [%r11+48];
	mad.lo.s32 	%r216, %r186, %r185, %r184;
	bar.sync 	0;
	add.s32 	%r212, %r212, %r62;
	add.s32 	%r211, %r211, 4;
	add.s32 	%r210, %r210, 4;
	add.s32 	%r209, %r209, 4;
	add.s32 	%r208, %r208, 1;
	setp.ne.s32 	%p35, %r208, 0;
	@%p35 bra 	$L__BB0_22;
$L__BB0_27:
	cvt.rn.f32.s32 	%f14, %r216;
$L__BB0_28:
	setp.ge.s32 	%p36, %r3, %r83;
	setp.ge.s32 	%p37, %r5, %r85;
	or.pred  	%p38, %p36, %p37;
	@%p38 bra 	$L__BB0_30;
	ld.param.u64 	%rd23, [_Z9multTiledPfS_S_iiii_param_2];
	mad.lo.s32 	%r187, %r85, %r3, %r5;
	cvta.to.global.u64 	%rd20, %rd23;
	mul.wide.u32 	%rd21, %r187, 4;
	add.s64 	%rd22, %rd20, %rd21;
	st.global.f32 	[%rd22], %f14;
$L__BB0_30:
	ret;

}
	// .globl	_Z15matrixMulKernelPfS_S_iiii
.visible .entry _Z15matrixMulKernelPfS_S_iiii(
	.param .u64 .ptr .align 1 _Z15matrixMulKernelPfS_S_iiii_param_0,
	.param .u64 .ptr .align 1 _Z15matrixMulKernelPfS_S_iiii_param_1,
	.param .u64 .ptr .align 1 _Z15matrixMulKernelPfS_S_iiii_param_2,
	.param .u32 _Z15matrixMulKernelPfS_S_iiii_param_3,
	.param .u32 _Z15matrixMulKernelPfS_S_iiii_param_4,
	.param .u32 _Z15matrixMulKernelPfS_S_iiii_param_5,
	.param .u32 _Z15matrixMulKernelPfS_S_iiii_param_6
)
{
	.reg .pred 	%p<13>;
	.reg .b32 	%r<80>;
	.reg .b32 	%f<65>;
	.reg .b64 	%rd<40>;

	ld.param.u64 	%rd5, [_Z15matrixMulKernelPfS_S_iiii_param_0];
	ld.param.u64 	%rd6, [_Z15matrixMulKernelPfS_S_iiii_param_1];
	ld.param.u64 	%rd4, [_Z15matrixMulKernelPfS_S_iiii_param_2];
	ld.param.u32 	%r35, [_Z15matrixMulKernelPfS_S_iiii_param_3];
	ld.param.u32 	%r32, [_Z15matrixMulKernelPfS_S_iiii_param_4];
	ld.param.u32 	%r33, [_Z15matrixMulKernelPfS_S_iiii_param_5];
	ld.param.u32 	%r34, [_Z15matrixMulKernelPfS_S_iiii_param_6];
	cvta.to.global.u64 	%rd1, %rd6;
	cvta.to.global.u64 	%rd2, %rd5;
	mov.u32 	%r36, %ctaid.y;
	mov.u32 	%r37, %ntid.y;
	mov.u32 	%r38, %tid.y;
	mad.lo.s32 	%r1, %r36, %r37, %r38;
	mov.u32 	%r39, %ctaid.x;
	mov.u32 	%r40, %ntid.x;
	mov.u32 	%r41, %tid.x;
	mad.lo.s32 	%r2, %r39, %r40, %r41;
	setp.ge.s32 	%p1, %r1, %r35;
	setp.ge.s32 	%p2, %r2, %r34;
	or.pred  	%p3, %p1, %p2;
	@%p3 bra 	$L__BB1_15;
	setp.lt.s32 	%p4, %r33, 1;
	mov.f32 	%f64, 0f00000000;
	@%p4 bra 	$L__BB1_14;
	mul.lo.s32 	%r3, %r32, %r1;
	and.b32  	%r4, %r33, 7;
	setp.lt.u32 	%p5, %r33, 8;
	mov.b32 	%r74, 0;
	mov.u32 	%r79, %r74;
	@%p5 bra 	$L__BB1_5;
	and.b32  	%r74, %r33, 2147483640;
	neg.s32 	%r68, %r74;
	shl.b32 	%r7, %r34, 3;
	add.s64 	%rd3, %rd2, 16;
	mov.b32 	%r79, 0;
	mul.wide.s32 	%rd11, %r34, 4;
	mov.u32 	%r66, %r3;
	mov.u32 	%r67, %r2;
$L__BB1_4:
	.pragma "nounroll";
	mul.wide.s32 	%rd7, %r66, 4;
	add.s64 	%rd8, %rd3, %rd7;
	ld.global.f32 	%f4, [%rd8+-16];
	mul.wide.s32 	%rd9, %r67, 4;
	add.s64 	%rd10, %rd1, %rd9;
	ld.global.f32 	%f5, [%rd10];
	cvt.rn.f32.s32 	%f6, %r79;
	fma.rn.f32 	%f7, %f4, %f5, %f6;
	cvt.rzi.s32.f32 	%r45, %f7;
	ld.global.f32 	%f8, [%rd8+-12];
	add.s64 	%rd12, %rd10, %rd11;
	ld.global.f32 	%f9, [%rd12];
	cvt.rn.f32.s32 	%f10, %r45;
	fma.rn.f32 	%f11, %f8, %f9, %f10;
	cvt.rzi.s32.f32 	%r46, %f11;
	ld.global.f32 	%f12, [%rd8+-8];
	add.s64 	%rd13, %rd12, %rd11;
	ld.global.f32 	%f13, [%rd13];
	cvt.rn.f32.s32 	%f14, %r46;
	fma.rn.f32 	%f15, %f12, %f13, %f14;
	cvt.rzi.s32.f32 	%r47, %f15;
	ld.global.f32 	%f16, [%rd8+-4];
	add.s64 	%rd14, %rd13, %rd11;
	ld.global.f32 	%f17, [%rd14];
	cvt.rn.f32.s32 	%f18, %r47;
	fma.rn.f32 	%f19, %f16, %f17, %f18;
	cvt.rzi.s32.f32 	%r48, %f19;
	ld.global.f32 	%f20, [%rd8];
	add.s64 	%rd15, %rd14, %rd11;
	ld.global.f32 	%f21, [%rd15];
	cvt.rn.f32.s32 	%f22, %r48;
	fma.rn.f32 	%f23, %f20, %f21, %f22;
	cvt.rzi.s32.f32 	%r49, %f23;
	ld.global.f32 	%f24, [%rd8+4];
	add.s64 	%rd16, %rd15, %rd11;
	ld.global.f32 	%f25, [%rd16];
	cvt.rn.f32.s32 	%f26, %r49;
	fma.rn.f32 	%f27, %f24, %f25, %f26;
	cvt.rzi.s32.f32 	%r50, %f27;
	ld.global.f32 	%f28, [%rd8+8];
	add.s64 	%rd17, %rd16, %rd11;
	ld.global.f32 	%f29, [%rd17];
	cvt.rn.f32.s32 	%f30, %r50;
	fma.rn.f32 	%f31, %f28, %f29, %f30;
	cvt.rzi.s32.f32 	%r51, %f31;
	ld.global.f32 	%f32, [%rd8+12];
	add.s64 	%rd18, %rd17, %rd11;
	ld.global.f32 	%f33, [%rd18];
	cvt.rn.f32.s32 	%f34, %r51;
	fma.rn.f32 	%f35, %f32, %f33, %f34;
	cvt.rzi.s32.f32 	%r79, %f35;
	add.s32 	%r68, %r68, 8;
	add.s32 	%r67, %r67, %r7;
	add.s32 	%r66, %r66, 8;
	setp.ne.s32 	%p6, %r68, 0;
	@%p6 bra 	$L__BB1_4;
$L__BB1_5:
	setp.eq.s32 	%p7, %r4, 0;
	@%p7 bra 	$L__BB1_13;
	and.b32  	%r19, %r33, 3;
	setp.lt.u32 	%p8, %r4, 4;
	@%p8 bra 	$L__BB1_8;
	add.s32 	%r53, %r74, %r3;
	mul.wide.s32 	%rd19, %r53, 4;
	add.s64 	%rd20, %rd2, %rd19;
	ld.global.f32 	%f36, [%rd20];
	mad.lo.s32 	%r54, %r74, %r34, %r2;
	mul.wide.s32 	%rd21, %r54, 4;
	add.s64 	%rd22, %rd1, %rd21;
	ld.global.f32 	%f37, [%rd22];
	cvt.rn.f32.s32 	%f38, %r79;
	fma.rn.f32 	%f39, %f36, %f37, %f38;
	cvt.rzi.s32.f32 	%r55, %f39;
	ld.global.f32 	%f40, [%rd20+4];
	mul.wide.s32 	%rd23, %r34, 4;
	add.s64 	%rd24, %rd22, %rd23;
	ld.global.f32 	%f41, [%rd24];
	cvt.rn.f32.s32 	%f42, %r55;
	fma.rn.f32 	%f43, %f40, %f41, %f42;
	cvt.rzi.s32.f32 	%r56, %f43;
	ld.global.f32 	%f44, [%rd20+8];
	add.s64 	%rd25, %rd24, %rd23;
	ld.global.f32 	%f45, [%rd25];
	cvt.rn.f32.s32 	%f46, %r56;
	fma.rn.f32 	%f47, %f44, %f45, %f46;
	cvt.rzi.s32.f32 	%r57, %f47;
	ld.global.f32 	%f48, [%rd20+12];
	add.s64 	%rd26, %rd25, %rd23;
	ld.global.f32 	%f49, [%rd26];
	cvt.rn.f32.s32 	%f50, %r57;
	fma.rn.f32 	%f51, %f48, %f49, %f50;
	cvt.rzi.s32.f32 	%r79, %f51;
	add.s32 	%r74, %r74, 4;
$L__BB1_8:
	setp.eq.s32 	%p9, %r19, 0;
	@%p9 bra 	$L__BB1_13;
	setp.eq.s32 	%p10, %r19, 1;
	@%p10 bra 	$L__BB1_11;
	add.s32 	%r59, %r74, %r3;
	mul.wide.s32 	%rd27, %r59, 4;
	add.s64 	%rd28, %rd2, %rd27;
	ld.global.f32 	%f52, [%rd28];
	mad.lo.s32 	%r60, %r74, %r34, %r2;
	mul.wide.s32 	%rd29, %r60, 4;
	add.s64 	%rd30, %rd1, %rd29;
	ld.global.f32 	%f53, [%rd30];
	cvt.rn.f32.s32 	%f54, %r79;
	fma.rn.f32 	%f55, %f52, %f53, %f54;
	cvt.rzi.s32.f32 	%r61, %f55;
	ld.global.f32 	%f56, [%rd28+4];
	mul.wide.s32 	%rd31, %r34, 4;
	add.s64 	%rd32, %rd30, %rd31;
	ld.global.f32 	%f57, [%rd32];
	cvt.rn.f32.s32 	%f58, %r61;
	fma.rn.f32 	%f59, %f56, %f57, %f58;
	cvt.rzi.s32.f32 	%r79, %f59;
	add.s32 	%r74, %r74, 2;
$L__BB1_11:
	and.b32  	%r62, %r33, 1;
	setp.eq.b32 	%p11, %r62, 1;
	not.pred 	%p12, %p11;
	@%p12 bra 	$L__BB1_13;
	add.s32 	%r63, %r74, %r3;
	mul.wide.s32 	%rd33, %r63, 4;
	add.s64 	%rd34, %rd2, %rd33;
	ld.global.f32 	%f60, [%rd34];
	mad.lo.s32 	%r64, %r74, %r34, %r2;
	mul.wide.s32 	%rd35, %r64, 4;
	add.s64 	%rd36, %rd1, %rd35;
	ld.global.f32 	%f61, [%rd36];
	cvt.rn.f32.s32 	%f62, %r79;
	fma.rn.f32 	%f63, %f60, %f61, %f62;
	cvt.rzi.s32.f32 	%r79, %f63;
$L__BB1_13:
	cvt.rn.f32.s32 	%f64, %r79;
$L__BB1_14:
	mad.lo.s32 	%r65, %r34, %r1, %r2;
	cvta.to.global.u64 	%rd37, %rd4;
	mul.wide.s32 	%rd38, %r65, 4;
	add.s64 	%rd39, %rd37, %rd38;
	st.global.f32 	[%rd39], %f64;
$L__BB1_15:
	ret;

}


// ===== COMPILED SASS (sm_100) =====

	.target	sm_100

	.elftype	@"ET_EXEC"


//--------------------- .note.nv.tkinfo           --------------------------
	.section	.note.nv.tkinfo,"",@"SHT_NOTE"
	.sectionflags	@"SHF_NOTE_NV_TKINFO"
	.tkinfo
        /*0018*/ 	.word	0x00000002
        /*0030*/ 	.string	""
        /*0030*/ 	.string	"ptxas"
        /*0030*/ 	.string	"Cuda compilation tools, release 13.0, V13.0.88"
        /*0030*/ 	.string	"Build cuda_13.0.r13.0/compiler.36424714_0"
        /*0030*/ 	.string	"-arch sm_100 -m 64 "



//--------------------- .note.nv.cuinfo           --------------------------
	.section	.note.nv.cuinfo,"",@"SHT_NOTE"
	.sectionflags	@"SHF_NOTE_NV_CUINFO"
        /*0018*/ 	.short	0x0002
        /*001a*/ 	.short	0x0064
        /*001c*/ 	.short	0x0082
	.zero		2


//--------------------- .nv.info                  --------------------------
	.section	.nv.info,"",@"SHT_CUDA_INFO"
	.align	4


	//----- nvinfo : EIATTR_REGCOUNT
	.align		4
        /*0000*/ 	.byte	0x04, 0x2f
        /*0002*/ 	.short	(.L_1 - .L_0)
	.align		4
.L_0:
        /*0004*/ 	.word	index@(_Z9multTiledPfS_S_iiii)
        /*0008*/ 	.word	0x00000020


	//----- nvinfo : EIATTR_FRAME_SIZE
	.align		4
.L_1:
        /*000c*/ 	.byte	0x04, 0x11
        /*000e*/ 	.short	(.L_3 - .L_2)
	.align		4
.L_2:
        /*0010*/ 	.word	index@(_Z9multTiledPfS_S_iiii)
        /*0014*/ 	.word	0x00000000


	//----- nvinfo : EIATTR_REGCOUNT
	.align		4
.L_3:
        /*0018*/ 	.byte	0x04, 0x2f
        /*001a*/ 	.short	(.L_5 - .L_4)
	.align		4
.L_4:
        /*001c*/ 	.word	index@(_Z15matrixMulKernelPfS_S_iiii)
        /*0020*/ 	.word	0x00000020


	//----- nvinfo : EIATTR_FRAME_SIZE
	.align		4
.L_5:
        /*0024*/ 	.byte	0x04, 0x11
        /*0026*/ 	.short	(.L_7 - .L_6)
	.align		4
.L_6:
        /*0028*/ 	.word	index@(_Z15matrixMulKernelPfS_S_iiii)
        /*002c*/ 	.word	0x00000000


	//----- nvinfo : EIATTR_MIN_STACK_SIZE
	.align		4
.L_7:
        /*0030*/ 	.byte	0x04, 0x12
        /*0032*/ 	.short	(.L_9 - .L_8)
	.align		4
.L_8:
        /*0034*/ 	.word	index@(_Z15matrixMulKernelPfS_S_iiii)
        /*0038*/ 	.word	0x00000000


	//----- nvinfo : EIATTR_MIN_STACK_SIZE
	.align		4
.L_9:
        /*003c*/ 	.byte	0x04, 0x12
        /*003e*/ 	.short	(.L_11 - .L_10)
	.align		4
.L_10:
        /*0040*/ 	.word	index@(_Z9multTiledPfS_S_iiii)
        /*0044*/ 	.word	0x00000000
.L_11:


//--------------------- .nv.compat                --------------------------
	.section	.nv.compat,"",@"SHT_CUDA_COMPAT_INFO"
	.align	4
        /*0000*/ 	.byte	0x02, 0x09, 0x00, 0x00, 0x02, 0x02, 0x01, 0x00, 0x02, 0x05, 0x05, 0x00, 0x03, 0x07, 0x01, 0x01
        /*0010*/ 	.byte	0x02, 0x03, 0x00, 0x00, 0x02, 0x06, 0x01, 0x00, 0x04, 0x0b, 0x08, 0x00, 0x09, 0x00, 0x00, 0x00
        /*0020*/ 	.byte	0x00, 0x00, 0x00, 0x00


//--------------------- .nv.info._Z15matrixMulKernelPfS_S_iiii --------------------------
	.section	.nv.info._Z15matrixMulKernelPfS_S_iiii,"",@"SHT_CUDA_INFO"
	.sectionflags	@""
	.align	4


	//----- nvinfo : EIATTR_CUDA_API_VERSION
	.align		4
        /*0000*/ 	.byte	0x04, 0x37
        /*0002*/ 	.short	(.L_13 - .L_12)
.L_12:
        /*0004*/ 	.word	0x00000082


	//----- nvinfo : EIATTR_KPARAM_INFO
	.align		4
.L_13:
        /*0008*/ 	.byte	0x04, 0x17
        /*000a*/ 	.short	(.L_15 - .L_14)
.L_14:
        /*000c*/ 	.word	0x00000000
        /*0010*/ 	.short	0x0006
        /*0012*/ 	.short	0x0024
        /*0014*/ 	.byte	0x00, 0xf0, 0x11, 0x00


	//----- nvinfo : EIATTR_KPARAM_INFO
	.align		4
.L_15:
        /*0018*/ 	.byte	0x04, 0x17
        /*001a*/ 	.short	(.L_17 - .L_16)
.L_16:
        /*001c*/ 	.word	0x00000000
        /*0020*/ 	.short	0x0005
        /*0022*/ 	.short	0x0020
        /*0024*/ 	.byte	0x00, 0xf0, 0x11, 0x00


	//----- nvinfo : EIATTR_KPARAM_INFO
	.align		4
.L_17:
        /*0028*/ 	.byte	0x04, 0x17
        /*002a*/ 	.short	(.L_19 - .L_18)
.L_18:
        /*002c*/ 	.word	0x00000000
        /*0030*/ 	.short	0x0004
        /*0032*/ 	.short	0x001c
        /*0034*/ 	.byte	0x00, 0xf0, 0x11, 0x00


	//----- nvinfo : EIATTR_KPARAM_INFO
	.align		4
.L_19:
        /*0038*/ 	.byte	0x04, 0x17
        /*003a*/ 	.short	(.L_21 - .L_20)
.L_20:
        /*003c*/ 	.word	0x00000000
        /*0040*/ 	.short	0x0003
        /*0042*/ 	.short	0x0018
        /*0044*/ 	.byte	0x00, 0xf0, 0x11, 0x00


	//----- nvinfo : EIATTR_KPARAM_INFO
	.align		4
.L_21:
        /*0048*/ 	.byte	0x04, 0x17
        /*004a*/ 	.short	(.L_23 - .L_22)
.L_22:
        /*004c*/ 	.word	0x00000000
        /*0050*/ 	.short	0x0002
        /*0052*/ 	.short	0x0010
        /*0054*/ 	.byte	0x00, 0xf5, 0x21, 0x00


	//----- nvinfo : EIATTR_KPARAM_INFO
	.align		4
.L_23:
        /*0058*/ 	.byte	0x04, 0x17
        /*005a*/ 	.short	(.L_25 - .L_24)
.L_24:
        /*005c*/ 	.word	0x00000000
        /*0060*/ 	.short	0x0001
        /*0062*/ 	.short	0x0008
        /*0064*/ 	.byte	0x00, 0xf5, 0x21, 0x00


	//----- nvinfo : EIATTR_KPARAM_INFO
	.align		4
.L_25:
        /*0068*/ 	.byte	0x04, 0x17
        /*006a*/ 	.short	(.L_27 - .L_26)
.L_26:
        /*006c*/ 	.word	0x00000000
        /*0070*/ 	.short	0x0000
        /*0072*/ 	.short	0x0000
        /*0074*/ 	.byte	0x00, 0xf5, 0x21, 0x00


	//----- nvinfo : EIATTR_SPARSE_MMA_MASK
	.align		4
.L_27:
        /*0078*/ 	.byte	0x03, 0x50
        /*007a*/ 	.short	0x0000


	//----- nvinfo : EIATTR_MAXREG_COUNT
	.align		4
        /*007c*/ 	.byte	0x03, 0x1b
        /*007e*/ 	.short	0x00ff


	//----- nvinfo : EIATTR_MERCURY_ISA_VERSION
	.align		4
        /*0080*/ 	.byte	0x03, 0x5f
        /*0082*/ 	.short	0x0101


	//----- nvinfo : EIATTR_VRC_CTA_INIT_COUNT
	.align		4
        /*0084*/ 	.byte	0x02, 0x4a
	.zero		1
	.zero		1


	//----- nvinfo : EIATTR_EXIT_INSTR_OFFSETS
	.align		4
        /*0088*/ 	.byte	0x04, 0x1c
        /*008a*/ 	.short	(.L_29 - .L_28)


	//   ....[0]....
.L_28:
        /*008c*/ 	.word	0x000000d0


	//   ....[1]....
        /*0090*/ 	.word	0x00000a50


	//----- nvinfo : EIATTR_CBANK_PARAM_SIZE
	.align		4
.L_29:
        /*0094*/ 	.byte	0x03, 0x19
        /*0096*/ 	.short	0x0028


	//----- nvinfo : EIATTR_PARAM_CBANK
	.align		4
        /*0098*/ 	.byte	0x04, 0x0a
        /*009a*/ 	.short	(.L_31 - .L_30)
	.align		4
.L_30:
        /*009c*/ 	.word	index@(.nv.constant0._Z15matrixMulKernelPfS_S_iiii)
        /*00a0*/ 	.short	0x0380
        /*00a2*/ 	.short	0x0028


	//----- nvinfo : EIATTR_SW_WAR
	.align		4
.L_31:
        /*00a4*/ 	.byte	0x04, 0x36
        /*00a6*/ 	.short	(.L_33 - .L_32)
.L_32:
        /*00a8*/ 	.word	0x00000008
.L_33:


//--------------------- .nv.info._Z9multTiledPfS_S_iiii --------------------------
	.section	.nv.info._Z9multTiledPfS_S_iiii,"",@"SHT_CUDA_INFO"
	.sectionflags	@""
	.align	4


	//----- nvinfo : EIATTR_CUDA_API_VERSION
	.align		4
        /*0000*/ 	.byte	0x04, 0x37
        /*0002*/ 	.short	(.L_35 - .L_34)
.L_34:
        /*0004*/ 	.word	0x00000082


	//----- nvinfo : EIATTR_KPARAM_INFO
	.align		4
.L_35:
        /*0008*/ 	.byte	0x04, 0x17
        /*000a*/ 	.short	(.L_37 - .L_36)
.L_36:
        /*000c*/ 	.word	0x00000000
        /*0010*/ 	.short	0x0006
        /*0012*/ 	.short	0x0024
        /*0014*/ 	.byte	0x00, 0xf0, 0x11, 0x00


	//----- nvinfo : EIATTR_KPARAM_INFO
	.align		4
.L_37:
        /*0018*/ 	.byte	0x04, 0x17
        /*001a*/ 	.short	(.L_39 - .L_38)
.L_38:
        /*001c*/ 	.word	0x00000000
        /*0020*/ 	.short	0x0005
        /*0022*/ 	.short	0x0020
        /*0024*/ 	.byte	0x00, 0xf0, 0x11, 0x00


	//----- nvinfo : EIATTR_KPARAM_INFO
	.align		4
.L_39:
        /*0028*/ 	.byte	0x04, 0x17
        /*002a*/ 	.short	(.L_41 - .L_40)
.L_40:
        /*002c*/ 	.word	0x00000000
        /*0030*/ 	.short	0x0004
        /*0032*/ 	.short	0x001c
        /*0034*/ 	.byte	0x00, 0xf0, 0x11, 0x00


	//----- nvinfo : EIATTR_KPARAM_INFO
	.align		4
.L_41:
        /*0038*/ 	.byte	0x04, 0x17
        /*003a*/ 	.short	(.L_43 - .L_42)
.L_42:
        /*003c*/ 	.word	0x00000000
        /*0040*/ 	.short	0x0003
        /*0042*/ 	.short	0x0018
        /*0044*/ 	.byte	0x00, 0xf0, 0x11, 0x00


	//----- nvinfo : EIATTR_KPARAM_INFO
	.align		4
.L_43:
        /*0048*/ 	.byte	0x04, 0x17
        /*004a*/ 	.short	(.L_45 - .L_44)
.L_44:
        /*004c*/ 	.word	0x00000000
        /*0050*/ 	.short	0x0002
        /*0052*/ 	.short	0x0010
        /*0054*/ 	.byte	0x00, 0xf5, 0x21, 0x00


	//----- nvinfo : EIATTR_KPARAM_INFO
	.align		4
.L_45:
        /*0058*/ 	.byte	0x04, 0x17
        /*005a*/ 	.short	(.L_47 - .L_46)
.L_46:
        /*005c*/ 	.word	0x00000000
        /*0060*/ 	.short	0x0001
        /*0062*/ 	.short	0x0008
        /*0064*/ 	.byte	0x00, 0xf5, 0x21, 0x00


	//----- nvinfo : EIATTR_KPARAM_INFO
	.align		4
.L_47:
        /*0068*/ 	.byte	0x04, 0x17
        /*006a*/ 	.short	(.L_49 - .L_48)
.L_48:
        /*006c*/ 	.word	0x00000000
        /*0070*/ 	.short	0x0000
        /*0072*/ 	.short	0x0000
        /*0074*/ 	.byte	0x00, 0xf5, 0x21, 0x00


	//----- nvinfo : EIATTR_SPARSE_MMA_MASK
	.align		4
.L_49:
        /*0078*/ 	.byte	0x03, 0x50
        /*007a*/ 	.short	0x0000


	//----- nvinfo : EIATTR_MAXREG_COUNT
	.align		4
        /*007c*/ 	.byte	0x03, 0x1b
        /*007e*/ 	.short	0x00ff


	//----- nvinfo : EIATTR_NUM_BARRIERS
	.align		4
        /*0080*/ 	.byte	0x02, 0x4c
        /*0082*/ 	.byte	0x01
	.zero		1


	//----- nvinfo : EIATTR_MERCURY_ISA_VERSION
	.align		4
        /*0084*/ 	.byte	0x03, 0x5f
        /*0086*/ 	.short	0x0101


	//----- nvinfo : EIATTR_VRC_CTA_INIT_COUNT
	.align		4
        /*0088*/ 	.byte	0x02, 0x4a
	.zero		1
	.zero		1


	//----- nvinfo : EIATTR_EXIT_INSTR_OFFSETS
	.align		4
        /*008c*/ 	.byte	0x04, 0x1c
        /*008e*/ 	.short	(.L_51 - .L_50)


	//   ....[0]....
.L_50:
        /*0090*/ 	.word	0x00000d60


	//   ....[1]....
        /*0094*/ 	.word	0x00000db0


	//----- nvinfo : EIATTR_CBANK_PARAM_SIZE
	.align		4
.L_51:
        /*0098*/ 	.byte	0x03, 0x19
        /*009a*/ 	.short	0x0028


	//----- nvinfo : EIATTR_PARAM_CBANK
	.align		4
        /*009c*/ 	.byte	0x04, 0x0a
        /*009e*/ 	.short	(.L_53 - .L_52)
	.align		4
.L_52:
        /*00a0*/ 	.word	index@(.nv.constant0._Z9multTiledPfS_S_iiii)
        /*00a4*/ 	.short	0x0380
        /*00a6*/ 	.short	0x0028


	//----- nvinfo : EIATTR_SW_WAR
	.align		4
.L_53:
        /*00a8*/ 	.byte	0x04, 0x36
        /*00aa*/ 	.short	(.L_55 - .L_54)
.L_54:
        /*00ac*/ 	.word	0x00000008
.L_55:


//--------------------- .nv.callgraph             --------------------------
	.section	.nv.callgraph,"",@"SHT_CUDA_CALLGRAPH"
	.align	4
	.sectionentsize	8
	.align		4
        /*0000*/ 	.word	0x00000000
	.align		4
        /*0004*/ 	.word	0xffffffff
	.align		4
        /*0008*/ 	.word	0x00000000
	.align		4
        /*000c*/ 	.word	0xfffffffe
	.align		4
        /*0010*/ 	.word	0x00000000
	.align		4
        /*0014*/ 	.word	0xfffffffd
	.align		4
        /*0018*/ 	.word	0x00000000
	.align		4
        /*001c*/ 	.word	0xfffffffc


//--------------------- .text._Z15matrixMulKernelPfS_S_iiii --------------------------
	.section	.text._Z15matrixMulKernelPfS_S_iiii,"ax",@progbits
	.align	128
        .global         _Z15matrixMulKernelPfS_S_iiii
        .type           _Z15matrixMulKernelPfS_S_iiii,@function
        .size           _Z15matrixMulKernelPfS_S_iiii,(.L_x_12 - _Z15matrixMulKernelPfS_S_iiii)
        .other          _Z15matrixMulKernelPfS_S_iiii,@"STO_CUDA_ENTRY STV_DEFAULT"
_Z15matrixMulKernelPfS_S_iiii:
.text._Z15matrixMulKernelPfS_S_iiii:
[----:B------:R-:W-:Y:S01]  /*0000*/  LDC R1, c[0x0][0x37c] ;  /* 0x0000df00ff017b82 */ /* 0x000fe20000000800 */
[----:B------:R-:W0:Y:S07]  /*0010*/  S2R R4, SR_TID.X ;  /* 0x0000000000047919 */ /* 0x000e2e0000002100 */
[----:B------:R-:W1:Y:S01]  /*0020*/  LDC R2, c[0x0][0x364] ;  /* 0x0000d900ff027b82 */ /* 0x000e620000000800 */
[----:B------:R-:W2:Y:S01]  /*0030*/  LDCU UR6, c[0x0][0x398] ;  /* 0x00007300ff0677ac */ /* 0x000ea20008000800 */
[----:B------:R-:W1:Y:S06]  /*0040*/  S2R R5, SR_TID.Y ;  /* 0x0000000000057919 */ /* 0x000e6c0000002200 */
[----:B------:R-:W0:Y:S08]  /*0050*/  S2UR UR5, SR_CTAID.X ;  /* 0x00000000000579c3 */ /* 0x000e300000002500 */
[----:B------:R-:W0:Y:S08]  /*0060*/  LDC R3, c[0x0][0x360] ;  /* 0x0000d800ff037b82 */ /* 0x000e300000000800 */
[----:B------:R-:W1:Y:S08]  /*0070*/  S2UR UR4, SR_CTAID.Y ;  /* 0x00000000000479c3 */ /* 0x000e700000002600 */
[----:B------:R-:W3:Y:S01]  /*0080*/  LDC R0, c[0x0][0x3a4] ;  /* 0x0000e900ff007b82 */ /* 0x000ee20000000800 */
[----:B0-----:R-:W-:-:S02]  /*0090*/  IMAD R3, R3, UR5, R4 ;  /* 0x0000000503037c24 */ /* 0x001fc4000f8e0204 */
[----:B-1----:R-:W-:-:S03]  /*00a0*/  IMAD R2, R2, UR4, R5 ;  /* 0x0000000402027c24 */ /* 0x002fc6000f8e0205 */
[----:B---3--:R-:W-:-:S04]  /*00b0*/  ISETP.GE.AND P0, PT, R3, R0, PT ;  /* 0x000000000300720c */ /* 0x008fc80003f06270 */
[----:B--2---:R-:W-:-:S13]  /*00c0*/  ISETP.GE.OR P0, PT, R2, UR6, P0 ;  /* 0x0000000602007c0c */ /* 0x004fda0008706670 */
[----:B------:R-:W-:Y:S05]  /*00d0*/  @P0 EXIT ;  /* 0x000000000000094d */ /* 0x000fea0003800000 */
[----:B------:R-:W0:Y:S01]  /*00e0*/  LDC R4, c[0x0][0x3a0] ;  /* 0x0000e800ff047b82 */ /* 0x000e220000000800 */
[----:B------:R-:W1:Y:S01]  /*00f0*/  LDCU.64 UR6, c[0x0][0x358] ;  /* 0x00006b00ff0677ac */ /* 0x000e620008000a00 */
[----:B------:R-:W-:Y:S01]  /*0100*/  HFMA2 R7, -RZ, RZ, 0, 0 ;  /* 0x00000000ff077431 */ /* 0x000fe200000001ff */
[----:B0-----:R-:W-:-:S13]  /*0110*/  ISETP.GE.AND P0, PT, R4, 0x1, PT ;  /* 0x000000010400780c */ /* 0x001fda0003f06270 */
[----:B-1----:R-:W-:Y:S05]  /*0120*/  @!P0 BRA `(.L_x_0) ;  /* 0x0000000800388947 */ /* 0x002fea0003800000 */
[----:B------:R-:W0:Y:S01]  /*0130*/  LDCU UR4, c[0x0][0x39c] ;  /* 0x00007380ff0477ac */ /* 0x000e220008000800 */
[C---:B------:R-:W-:Y:S02]  /*0140*/  ISETP.GE.U32.AND P1, PT, R4.reuse, 0x8, PT ;  /* 0x000000080400780c */ /* 0x040fe40003f26070 */
[----:B------:R-:W-:Y:S02]  /*0150*/  LOP3.LUT R5, R4, 0x7, RZ, 0xc0, !PT ;  /* 0x0000000704057812 */ /* 0x000fe400078ec0ff */
[----:B------:R-:W-:Y:S02]  /*0160*/  MOV R6, RZ ;  /* 0x000000ff00067202 */ /* 0x000fe40000000f00 */
[----:B------:R-:W-:Y:S02]  /*0170*/  ISETP.NE.AND P0, PT, R5, RZ, PT ;  /* 0x000000ff0500720c */ /* 0x000fe40003f05270 */
[----:B------:R-:W-:Y:S01]  /*0180*/  MOV R20, RZ ;  /* 0x000000ff00147202 */ /* 0x000fe20000000f00 */
[----:B0-----:R-:W-:-:S04]  /*0190*/  IMAD R9, R2, UR4, RZ ;  /* 0x0000000402097c24 */ /* 0x001fc8000f8e02ff */
[----:B------:R-:W-:Y:S06]  /*01a0*/  @!P1 BRA `(.L_x_1) ;  /* 0x0000000400049947 */ /* 0x000fec0003800000 */
[----:B------:R-:W0:Y:S01]  /*01b0*/  LDCU.64 UR4, c[0x0][0x380] ;  /* 0x00007000ff0477ac */ /* 0x000e220008000a00 */
[----:B------:R-:W-:Y:S02]  /*01c0*/  LOP3.LUT R6, R4, 0x7ffffff8, RZ, 0xc0, !PT ;  /* 0x7ffffff804067812 */ /* 0x000fe400078ec0ff */
[----:B------:R-:W-:Y:S02]  /*01d0*/  MOV R20, RZ ;  /* 0x000000ff00147202 */ /* 0x000fe40000000f00 */
[----:B------:R-:W-:Y:S02]  /*01e0*/  MOV R10, R9 ;  /* 0x00000009000a7202 */ /* 0x000fe40000000f00 */
[----:B------:R-:W-:Y:S02]  /*01f0*/  MOV R7, R3 ;  /* 0x0000000300077202 */ /* 0x000fe40000000f00 */
[----:B------:R-:W-:Y:S01]  /*0200*/  IADD3 R8, PT, PT, -R6, RZ, RZ ;  /* 0x000000ff06087210 */ /* 0x000fe20007ffe1ff */
[----:B0-----:R-:W-:-:S04]  /*0210*/  UIADD3 UR4, UP0, UPT, UR4, 0x10, URZ ;  /* 0x0000001004047890 */ /* 0x001fc8000ff1e0ff */
[----:B------:R-:W-:-:S12]  /*0220*/  UIADD3.X UR5, UPT, UPT, URZ, UR5, URZ, UP0, !UPT ;  /* 0x00000005ff057290 */ /* 0x000fd800087fe4ff */
.L_x_2:
[----:B0-----:R-:W0:Y:S01]  /*0230*/  LDC.64 R28, c[0x0][0x388] ;  /* 0x0000e200ff1c7b82 */ /* 0x001e220000000a00 */
[----:B------:R-:W-:Y:S01]  /*0240*/  MOV R15, UR5 ;  /* 0x00000005000f7c02 */ /* 0x000fe20008000f00 */
[----:B------:R-:W-:-:S04]  /*0250*/  IMAD.U32 R14, RZ, RZ, UR4 ;  /* 0x00000004ff0e7e24 */ /* 0x000fc8000f8e00ff */
[----:B------:R-:W-:-:S05]  /*0260*/  IMAD.WIDE R14, R10, 0x4, R14 ;  /* 0x000000040a0e7825 */ /* 0x000fca00078e020e */
[----:B------:R-:W2:Y:S04]  /*0270*/  LDG.E R22, desc[UR6][R14.64+-0x10] ;  /* 0xfffff0060e167981 */ /* 0x000ea8000c1e1900 */
[----:B------:R-:W3:Y:S04]  /*0280*/  LDG.E R24, desc[UR6][R14.64+-0xc] ;  /* 0xfffff4060e187981 */ /* 0x000ee8000c1e1900 */
[----:B------:R-:W4:Y:S04]  /*0290*/  LDG.E R12, desc[UR6][R14.64+-0x8] ;  /* 0xfffff8060e0c7981 */ /* 0x000f28000c1e1900 */
[----:B------:R-:W5:Y:S01]  /*02a0*/  LDG.E R25, desc[UR6][R14.64+-0x4] ;  /* 0xfffffc060e197981 */ /* 0x000f62000c1e1900 */
[----:B0-----:R-:W-:-:S03]  /*02b0*/  IMAD.WIDE R28, R7, 0x4, R28 ;  /* 0x00000004071c7825 */ /* 0x001fc600078e021c */
[----:B------:R-:W5:Y:S04]  /*02c0*/  LDG.E R27, desc[UR6][R14.64] ;  /* 0x000000060e1b7981 */ /* 0x000f68000c1e1900 */
[----:B------:R-:W2:Y:S01]  /*02d0*/  LDG.E R23, desc[UR6][R28.64] ;  /* 0x000000061c177981 */ /* 0x000ea2000c1e1900 */
[----:B------:R-:W-:-:S05]  /*02e0*/  IMAD.WIDE R18, R0, 0x4, R28 ;  /* 0x0000000400127825 */ /* 0x000fca00078e021c */
[----:B------:R-:W3:Y:S01]  /*02f0*/  LDG.E R11, desc[UR6][R18.64] ;  /* 0x00000006120b7981 */ /* 0x000ee2000c1e1900 */
[----:B------:R-:W-:-:S05]  /*0300*/  IMAD.WIDE R16, R0, 0x4, R18 ;  /* 0x0000000400107825 */ /* 0x000fca00078e0212 */
[----:B------:R0:W4:Y:S02]  /*0310*/  LDG.E R13, desc[UR6][R16.64] ;  /* 0x00000006100d7981 */ /* 0x000124000c1e1900 */
[----:B0-----:R-:W-:-:S05]  /*0320*/  IMAD.WIDE R16, R0, 0x4, R16 ;  /* 0x0000000400107825 */ /* 0x001fca00078e0210 */
[----:B------:R0:W5:Y:S01]  /*0330*/  LDG.E R26, desc[UR6][R16.64] ;  /* 0x00000006101a7981 */ /* 0x000162000c1e1900 */
[----:B------:R-:W-:-:S05]  /*0340*/  IMAD.WIDE R18, R0, 0x4, R16 ;  /* 0x0000000400127825 */ /* 0x000fca00078e0210 */
[----:B------:R-:W5:Y:S01]  /*0350*/  LDG.E R28, desc[UR6][R18.64] ;  /* 0x00000006121c7981 */ /* 0x000f62000c1e1900 */
[----:B-1----:R-:W-:Y:S01]  /*0360*/  I2FP.F32.S32 R29, R20 ;  /* 0x00000014001d7245 */ /* 0x002fe20000201400 */
[----:B------:R-:W-:Y:S02]  /*0370*/  IMAD.WIDE R20, R0, 0x4, R18 ;  /* 0x0000000400147825 */ /* 0x000fe400078e0212 */
[----:B------:R-:W5:Y:S04]  /*0380*/  LDG.E R18, desc[UR6][R14.64+0x4] ;  /* 0x000004060e127981 */ /* 0x000f68000c1e1900 */
[----:B------:R-:W5:Y:S01]  /*0390*/  LDG.E R19, desc[UR6][R20.64] ;  /* 0x0000000614137981 */ /* 0x000f62000c1e1900 */
[----:B--2---:R-:W-:Y:S01]  /*03a0*/  FFMA R29, R22, R23, R29 ;  /* 0x00000017161d7223 */ /* 0x004fe2000000001d */
[----:B------:R-:W-:-:S02]  /*03b0*/  IMAD.WIDE R22, R0, 0x4, R20 ;  /* 0x0000000400167825 */ /* 0x000fc400078e0214 */
[----:B------:R-:W2:Y:S04]  /*03c0*/  LDG.E R20, desc[UR6][R14.64+0x8] ;  /* 0x000008060e147981 */ /* 0x000ea8000c1e1900 */
[----:B------:R1:W2:Y:S04]  /*03d0*/  LDG.E R21, desc[UR6][R14.64+0xc] ;  /* 0x00000c060e157981 */ /* 0x0002a8000c1e1900 */
[----:B------:R5:W2:Y:S01]  /*03e0*/  LDG.E R15, desc[UR6][R22.64] ;  /* 0x00000006160f7981 */ /* 0x000aa2000c1e1900 */
[----:B0-----:R-:W-:-:S06]  /*03f0*/  IMAD.WIDE R16, R0, 0x4, R22 ;  /* 0x0000000400107825 */ /* 0x001fcc00078e0216 */
[----:B------:R-:W2:Y:S01]  /*0400*/  LDG.E R16, desc[UR6][R16.64] ;  /* 0x0000000610107981 */ /* 0x000ea2000c1e1900 */
[----:B------:R-:W0:Y:S02]  /*0410*/  F2I.TRUNC.NTZ R29, R29 ;  /* 0x0000001d001d7305 */ /* 0x000e24000020f100 */
[----:B0-----:R-:W-:-:S05]  /*0420*/  I2FP.F32.S32 R29, R29 ;  /* 0x0000001d001d7245 */ /* 0x001fca0000201400 */
[----:B---3--:R-:W-:-:S06]  /*0430*/  FFMA R11, R24, R11, R29 ;  /* 0x0000000b180b7223 */ /* 0x008fcc000000001d */
[----:B------:R-:W0:Y:S02]  /*0440*/  F2I.TRUNC.NTZ R11, R11 ;  /* 0x0000000b000b7305 */ /* 0x000e24000020f100 */
[----:B0-----:R-:W-:-:S05]  /*0450*/  I2FP.F32.S32 R24, R11 ;  /* 0x0000000b00187245 */ /* 0x001fca0000201400 */
[----:B----4-:R-:W-:-:S06]  /*0460*/  FFMA R12, R12, R13, R24 ;  /* 0x0000000d0c0c7223 */ /* 0x010fcc0000000018 */
[----:B------:R-:W1:Y:S02]  /*0470*/  F2I.TRUNC.NTZ R12, R12 ;  /* 0x0000000c000c7305 */ /* 0x000e64000020f100 */
[----:B-1----:R-:W-:-:S05]  /*0480*/  I2FP.F32.S32 R14, R12 ;  /* 0x0000000c000e7245 */ /* 0x002fca0000201400 */
[----:B-----5:R-:W-:-:S06]  /*0490*/  FFMA R14, R25, R26, R14 ;  /* 0x0000001a190e7223 */ /* 0x020fcc000000000e */
[----:B------:R-:W0:Y:S02]  /*04a0*/  F2I.TRUNC.NTZ R14, R14 ;  /* 0x0000000e000e7305 */ /* 0x000e24000020f100 */
[----:B0-----:R-:W-:-:S05]  /*04b0*/  I2FP.F32.S32 R22, R14 ;  /* 0x0000000e00167245 */ /* 0x001fca0000201400 */
[----:B------:R-:W-:-:S06]  /*04c0*/  FFMA R22, R27, R28, R22 ;  /* 0x0000001c1b167223 */ /* 0x000fcc0000000016 */
[----:B------:R-:W0:Y:S02]  /*04d0*/  F2I.TRUNC.NTZ R22, R22 ;  /* 0x0000001600167305 */ /* 0x000e24000020f100 */
[----:B0-----:R-:W-:-:S05]  /*04e0*/  I2FP.F32.S32 R13, R22 ;  /* 0x00000016000d7245 */ /* 0x001fca0000201400 */
[----:B------:R-:W-:-:S06]  /*04f0*/  FFMA R13, R18, R19, R13 ;  /* 0x00000013120d7223 */ /* 0x000fcc000000000d */
[----:B------:R-:W0:Y:S02]  /*0500*/  F2I.TRUNC.NTZ R13, R13 ;  /* 0x0000000d000d7305 */ /* 0x000e24000020f100 */
[----:B0-----:R-:W-:Y:S02]  /*0510*/  I2FP.F32.S32 R11, R13 ;  /* 0x0000000d000b7245 */ /* 0x001fe40000201400 */
[----:B------:R-:W-:-:S04]  /*0520*/  IADD3 R8, PT, PT, R8, 0x8, RZ ;  /* 0x0000000808087810 */ /* 0x000fc80007ffe0ff */
[----:B------:R-:W-:Y:S02]  /*0530*/  ISETP.NE.AND P1, PT, R8, RZ, PT ;  /* 0x000000ff0800720c */ /* 0x000fe40003f25270 */
[----:B------:R-:W-:Y:S02]  /*0540*/  LEA R7, R0, R7, 0x3 ;  /* 0x0000000700077211 */ /* 0x000fe400078e18ff */
[----:B------:R-:W-:Y:S01]  /*0550*/  IADD3 R10, PT, PT, R10, 0x8, RZ ;  /* 0x000000080a0a7810 */ /* 0x000fe20007ffe0ff */
[----:B--2---:R-:W-:-:S06]  /*0560*/  FFMA R11, R20, R15, R11 ;  /* 0x0000000f140b7223 */ /* 0x004fcc000000000b */
[----:B------:R-:W0:Y:S02]  /*0570*/  F2I.TRUNC.NTZ R11, R11 ;  /* 0x0000000b000b7305 */ /* 0x000e24000020f100 */
[----:B0-----:R-:W-:-:S05]  /*0580*/  I2FP.F32.S32 R12, R11 ;  /* 0x0000000b000c7245 */ /* 0x001fca0000201400 */
[----:B------:R-:W-:-:S04]  /*0590*/  FFMA R12, R21, R16, R12 ;  /* 0x00000010150c7223 */ /* 0x000fc8000000000c */
[----:B------:R0:W1:Y:S01]  /*05a0*/  F2I.TRUNC.NTZ R20, R12 ;  /* 0x0000000c00147305 */ /* 0x000062000020f100 */
[----:B------:R-:W-:Y:S05]  /*05b0*/  @P1 BRA `(.L_x_2) ;  /* 0xfffffffc001c1947 */ /* 0x000fea000383ffff */
.L_x_1:
[----:B------:R-:W-:Y:S05]  /*05c0*/  @!P0 BRA `(.L_x_3) ;  /* 0x00000004000c8947 */ /* 0x000fea0003800000 */
[----:B------:R-:W-:Y:S02]  /*05d0*/  ISETP.GE.U32.AND P0, PT, R5, 0x4, PT ;  /* 0x000000040500780c */ /* 0x000fe40003f06070 */
[----:B------:R-:W-:-:S04]  /*05e0*/  LOP3.LUT R7, R4, 0x3, RZ, 0xc0, !PT ;  /* 0x0000000304077812 */ /* 0x000fc800078ec0ff */
[----:B------:R-:W-:-:S07]  /*05f0*/  ISETP.NE.AND P1, PT, R7, RZ, PT ;  /* 0x000000ff0700720c */ /* 0x000fce0003f25270 */
[----:B------:R-:W-:Y:S06]  /*0600*/  @!P0 BRA `(.L_x_4) ;  /* 0x0000000000788947 */ /* 0x000fec0003800000 */
[----:B------:R-:W2:Y:S01]  /*0610*/  LDC.64 R10, c[0x0][0x380] ;  /* 0x0000e000ff0a7b82 */ /* 0x000ea20000000a00 */
[----:B------:R-:W-:Y:S02]  /*0620*/  IMAD.IADD R5, R9, 0x1, R6 ;  /* 0x0000000109057824 */ /* 0x000fe400078e0206 */
[----:B------:R-:W-:-:S05]  /*0630*/  IMAD R13, R6, R0, R3 ;  /* 0x00000000060d7224 */ /* 0x000fca00078e0203 */
[----:B------:R-:W3:Y:S01]  /*0640*/  LDC.64 R16, c[0x0][0x388] ;  /* 0x0000e200ff107b82 */ /* 0x000ee20000000a00 */
[----:B--2---:R-:W-:-:S05]  /*0650*/  IMAD.WIDE R10, R5, 0x4, R10 ;  /* 0x00000004050a7825 */ /* 0x004fca00078e020a */
[----:B------:R-:W2:Y:S01]  /*0660*/  LDG.E R5, desc[UR6][R10.64] ;  /* 0x000000060a057981 */ /* 0x000ea2000c1e1900 */
[----:B---3--:R-:W-:-:S03]  /*0670*/  IMAD.WIDE R16, R13, 0x4, R16 ;  /* 0x000000040d107825 */ /* 0x008fc600078e0210 */
[----:B------:R-:W3:Y:S04]  /*0680*/  LDG.E R21, desc[UR6][R10.64+0x4] ;  /* 0x000004060a157981 */ /* 0x000ee8000c1e1900 */
[----:B------:R-:W2:Y:S01]  /*0690*/  LDG.E R8, desc[UR6][R16.64] ;  /* 0x0000000610087981 */ /* 0x000ea2000c1e1900 */
[----:B------:R-:W-:-:S03]  /*06a0*/  IMAD.WIDE R18, R0, 0x4, R16 ;  /* 0x0000000400127825 */ /* 0x000fc600078e0210 */
[----:B------:R-:W4:Y:S04]  /*06b0*/  LDG.E R23, desc[UR6][R10.64+0x8] ;  /* 0x000008060a177981 */ /* 0x000f28000c1e1900 */
[----:B------:R-:W3:Y:S01]  /*06c0*/  LDG.E R22, desc[UR6][R18.64] ;  /* 0x0000000612167981 */ /* 0x000ee2000c1e1900 */
[----:B0-----:R-:W-:-:S03]  /*06d0*/  IMAD.WIDE R12, R0, 0x4, R18 ;  /* 0x00000004000c7825 */ /* 0x001fc600078e0212 */
[----:B------:R0:W5:Y:S04]  /*06e0*/  LDG.E R25, desc[UR6][R10.64+0xc] ;  /* 0x00000c060a197981 */ /* 0x000168000c1e1900 */
[----:B------:R-:W4:Y:S01]  /*06f0*/  LDG.E R24, desc[UR6][R12.64] ;  /* 0x000000060c187981 */ /* 0x000f22000c1e1900 */
[----:B------:R-:W-:-:S06]  /*0700*/  IMAD.WIDE R14, R0, 0x4, R12 ;  /* 0x00000004000e7825 */ /* 0x000fcc00078e020c */
[----:B------:R-:W5:Y:S01]  /*0710*/  LDG.E R14, desc[UR6][R14.64] ;  /* 0x000000060e0e7981 */ /* 0x000f62000c1e1900 */
[----:B-1----:R-:W-:Y:S02]  /*0720*/  I2FP.F32.S32 R20, R20 ;  /* 0x0000001400147245 */ /* 0x002fe40000201400 */
[----:B------:R-:W-:-:S03]  /*0730*/  IADD3 R6, PT, PT, R6, 0x4, RZ ;  /* 0x0000000406067810 */ /* 0x000fc60007ffe0ff */
[----:B--2---:R-:W-:-:S06]  /*0740*/  FFMA R5, R5, R8, R20 ;  /* 0x0000000805057223 */ /* 0x004fcc0000000014 */
[----:B------:R-:W1:Y:S02]  /*0750*/  F2I.TRUNC.NTZ R5, R5 ;  /* 0x0000000500057305 */ /* 0x000e64000020f100 */
[----:B-1----:R-:W-:-:S05]  /*0760*/  I2FP.F32.S32 R8, R5 ;  /* 0x0000000500087245 */ /* 0x002fca0000201400 */
[----:B---3--:R-:W-:-:S06]  /*0770*/  FFMA R8, R21, R22, R8 ;  /* 0x0000001615087223 */ /* 0x008fcc0000000008 */
[----:B------:R-:W1:Y:S02]  /*0780*/  F2I.TRUNC.NTZ R8, R8 ;  /* 0x0000000800087305 */ /* 0x000e64000020f100 */
[----:B-1----:R-:W-:-:S05]  /*0790*/  I2FP.F32.S32 R16, R8 ;  /* 0x0000000800107245 */ /* 0x002fca0000201400 */
[----:B----4-:R-:W-:-:S06]  /*07a0*/  FFMA R16, R23, R24, R16 ;  /* 0x0000001817107223 */ /* 0x010fcc0000000010 */
[----:B------:R-:W0:Y:S02]  /*07b0*/  F2I.TRUNC.NTZ R16, R16 ;  /* 0x0000001000107305 */ /* 0x000e24000020f100 */
[----:B0-----:R-:W-:-:S05]  /*07c0*/  I2FP.F32.S32 R10, R16 ;  /* 0x00000010000a7245 */ /* 0x001fca0000201400 */
[----:B-----5:R-:W-:-:S04]  /*07d0*/  FFMA R10, R25, R14, R10 ;  /* 0x0000000e190a7223 */ /* 0x020fc8000000000a */
[----:B------:R2:W3:Y:S03]  /*07e0*/  F2I.TRUNC.NTZ R20, R10 ;  /* 0x0000000a00147305 */ /* 0x0004e6000020f100 */
.L_x_4:
[----:B------:R-:W-:Y:S05]  /*07f0*/  @!P1 BRA `(.L_x_3) ;  /* 0x0000000000809947 */ /* 0x000fea0003800000 */
[----:B--2---:R-:W2:Y:S01]  /*0800*/  LDC.64 R10, c[0x0][0x380] ;  /* 0x0000e000ff0a7b82 */ /* 0x004ea20000000a00 */
[----:B------:R-:W-:-:S07]  /*0810*/  ISETP.NE.AND P0, PT, R7, 0x1, PT ;  /* 0x000000010700780c */ /* 0x000fce0003f05270 */
[----:B0-----:R-:W0:Y:S06]  /*0820*/  LDC.64 R12, c[0x0][0x388] ;  /* 0x0000e200ff0c7b82 */ /* 0x001e2c0000000a00 */
[----:B------:R-:W-:Y:S01]  /*0830*/  @P0 IADD3 R5, PT, PT, R9, R6, RZ ;  /* 0x0000000609050210 */ /* 0x000fe20007ffe0ff */
[----:B------:R-:W-:-:S04]  /*0840*/  @P0 IMAD R15, R6, R0, R3 ;  /* 0x00000000060f0224 */ /* 0x000fc800078e0203 */
[----:B--2---:R-:W-:-:S05]  /*0850*/  @P0 IMAD.WIDE R10, R5, 0x4, R10 ;  /* 0x00000004050a0825 */ /* 0x004fca00078e020a */
[----:B------:R-:W2:Y:S01]  /*0860*/  @P0 LDG.E R8, desc[UR6][R10.64] ;  /* 0x000000060a080981 */ /* 0x000ea2000c1e1900 */
[----:B0-----:R-:W-:Y:S01]  /*0870*/  @P0 IMAD.WIDE R14, R15, 0x4, R12 ;  /* 0x000000040f0e0825 */ /* 0x001fe200078e020c */
[----:B------:R-:W-:Y:S01]  /*0880*/  LOP3.LUT R18, R4, 0x1, RZ, 0xc0, !PT ;  /* 0x0000000104127812 */ /* 0x000fe200078ec0ff */
[----:B------:R-:W0:Y:S03]  /*0890*/  LDC.64 R12, c[0x0][0x380] ;  /* 0x0000e000ff0c7b82 */ /* 0x000e260000000a00 */
[----:B------:R-:W2:Y:S01]  /*08a0*/  @P0 LDG.E R7, desc[UR6][R14.64] ;  /* 0x000000060e070981 */ /* 0x000ea2000c1e1900 */
[----:B------:R-:W-:-:S04]  /*08b0*/  @P0 IMAD.WIDE R16, R0, 0x4, R14 ;  /* 0x0000000400100825 */ /* 0x000fc800078e020e */
[----:B------:R-:W4:Y:S01]  /*08c0*/  LDC.64 R4, c[0x0][0x388] ;  /* 0x0000e200ff047b82 */ /* 0x000f220000000a00 */
[----:B------:R-:W-:Y:S01]  /*08d0*/  ISETP.NE.U32.AND P1, PT, R18, 0x1, PT ;  /* 0x000000011200780c */ /* 0x000fe20003f25070 */
[----:B------:R-:W5:Y:S04]  /*08e0*/  @P0 LDG.E R17, desc[UR6][R16.64] ;  /* 0x0000000610110981 */ /* 0x000f68000c1e1900 */
[----:B------:R-:W5:Y:S01]  /*08f0*/  @P0 LDG.E R18, desc[UR6][R10.64+0x4] ;  /* 0x000004060a120981 */ /* 0x000f62000c1e1900 */
[----:B------:R-:W-:-:S07]  /*0900*/  @P0 IADD3 R6, PT, PT, R6, 0x2, RZ ;  /* 0x0000000206060810 */ /* 0x000fce0007ffe0ff */
[----:B------:R-:W-:Y:S01]  /*0910*/  @!P1 IADD3 R9, PT, PT, R9, R6, RZ ;  /* 0x0000000609099210 */ /* 0x000fe20007ffe0ff */
[----:B------:R-:W-:-:S04]  /*0920*/  @!P1 IMAD R19, R6, R0, R3 ;  /* 0x0000000006139224 */ /* 0x000fc800078e0203 */
[----:B0-----:R-:W-:-:S04]  /*0930*/  @!P1 IMAD.WIDE R12, R9, 0x4, R12 ;  /* 0x00000004090c9825 */ /* 0x001fc800078e020c */
[----:B----4-:R-:W-:Y:S02]  /*0940*/  @!P1 IMAD.WIDE R4, R19, 0x4, R4 ;  /* 0x0000000413049825 */ /* 0x010fe400078e0204 */
[----:B------:R-:W4:Y:S04]  /*0950*/  @!P1 LDG.E R12, desc[UR6][R12.64] ;  /* 0x000000060c0c9981 */ /* 0x000f28000c1e1900 */
[----:B------:R-:W4:Y:S01]  /*0960*/  @!P1 LDG.E R5, desc[UR6][R4.64] ;  /* 0x0000000604059981 */ /* 0x000f22000c1e1900 */
[----:B-1-3--:R-:W-:-:S05]  /*0970*/  @P0 I2FP.F32.S32 R9, R20 ;  /* 0x0000001400090245 */ /* 0x00afca0000201400 */
[----:B--2---:R-:W-:-:S06]  /*0980*/  @P0 FFMA R7, R8, R7, R9 ;  /* 0x0000000708070223 */ /* 0x004fcc0000000009 */
[----:B------:R-:W0:Y:S02]  /*0990*/  @P0 F2I.TRUNC.NTZ R7, R7 ;  /* 0x0000000700070305 */ /* 0x000e24000020f100 */
[----:B0-----:R-:W-:-:S05]  /*09a0*/  @P0 I2FP.F32.S32 R9, R7 ;  /* 0x0000000700090245 */ /* 0x001fca0000201400 */
[----:B-----5:R-:W-:-:S04]  /*09b0*/  @P0 FFMA R9, R18, R17, R9 ;  /* 0x0000001112090223 */ /* 0x020fc80000000009 */
[----:B------:R-:W0:Y:S02]  /*09c0*/  @P0 F2I.TRUNC.NTZ R20, R9 ;  /* 0x0000000900140305 */ /* 0x000e24000020f100 */
[----:B0-----:R-:W-:-:S05]  /*09d0*/  @!P1 I2FP.F32.S32 R11, R20 ;  /* 0x00000014000b9245 */ /* 0x001fca0000201400 */
[----:B----4-:R-:W-:-:S04]  /*09e0*/  @!P1 FFMA R6, R12, R5, R11 ;  /* 0x000000050c069223 */ /* 0x010fc8000000000b */
[----:B------:R4:W0:Y:S03]  /*09f0*/  @!P1 F2I.TRUNC.NTZ R20, R6 ;  /* 0x0000000600149305 */ /* 0x000826000020f100 */
.L_x_3:
[----:B01-3--:R-:W-:-:S07]  /*0a00*/  I2FP.F32.S32 R7, R20 ;  /* 0x0000001400077245 */ /* 0x00bfce0000201400 */
.L_x_0:
[----:B------:R-:W0:Y:S01]  /*0a10*/  LDC.64 R4, c[0x0][0x390] ;  /* 0x0000e400ff047b82 */ /* 0x000e220000000a00 */
[----:B------:R-:W-:-:S04]  /*0a20*/  IMAD R3, R2, R0, R3 ;  /* 0x0000000002037224 */ /* 0x000fc800078e0203 */
[----:B0-----:R-:W-:-:S05]  /*0a30*/  IMAD.WIDE R2, R3, 0x4, R4 ;  /* 0x0000000403027825 */ /* 0x001fca00078e0204 */
[----:B------:R-:W-:Y:S01]  /*0a40*/  STG.E desc[UR6][R2.64], R7 ;  /* 0x0000000702007986 */ /* 0x000fe2000c101906 */
[----:B------:R-:W-:Y:S05]  /*0a50*/  EXIT ;  /* 0x000000000000794d */ /* 0x000fea0003800000 */
.L_x_5:
[----:B------:R-:W-:-:S00]  /*0a60*/  BRA `(.L_x_5) ;  /* 0xfffffffc00fc7947 */ /* 0x000fc0000383ffff */
[----:B------:R-:W-:-:S00]  /*0a70*/  NOP ;  /* 0x0000000000007918 */ /* 0x000fc00000000000 */
        /* <DEDUP_REMOVED lines=8> */
.L_x_12:


//--------------------- .text._Z9multTiledPfS_S_iiii --------------------------
	.section	.text._Z9multTiledPfS_S_iiii,"ax",@progbits
	.align	128
        .global         _Z9multTiledPfS_S_iiii
        .type           _Z9multTiledPfS_S_iiii,@function
        .size           _Z9multTiledPfS_S_iiii,(.L_x_13 - _Z9multTiledPfS_S_iiii)
        .other          _Z9multTiledPfS_S_iiii,@"STO_CUDA_ENTRY STV_DEFAULT"
_Z9multTiledPfS_S_iiii:
.text._Z9multTiledPfS_S_iiii:
[----:B------:R-:W-:Y:S01]  /*0000*/  LDC R1, c[0x0][0x37c] ;  /* 0x0000df00ff017b82 */ /* 0x000fe20000000800 */
[----:B------:R-:W0:Y:S01]  /*0010*/  S2R R0, SR_CTAID.Y ;  /* 0x0000000000007919 */ /* 0x000e220000002600 */
[----:B------:R-:W1:Y:S01]  /*0020*/  LDCU UR8, c[0x0][0x39c] ;  /* 0x00007380ff0877ac */ /* 0x000e620008000800 */
[----:B------:R-:W-:Y:S01]  /*0030*/  HFMA2 R23, -RZ, RZ, 0, 0 ;  /* 0x00000000ff177431 */ /* 0x000fe200000001ff */
[----:B------:R-:W0:Y:S01]  /*0040*/  S2R R19, SR_TID.Y ;  /* 0x0000000000137919 */ /* 0x000e220000002200 */
[----:B------:R-:W2:Y:S01]  /*0050*/  LDCU.64 UR10, c[0x0][0x358] ;  /* 0x00006b00ff0a77ac */ /* 0x000ea20008000a00 */
[----:B------:R-:W3:Y:S01]  /*0060*/  S2R R18, SR_CTAID.X ;  /* 0x0000000000127919 */ /* 0x000ee20000002500 */
[----:B------:R-:W3:Y:S01]  /*0070*/  S2R R16, SR_TID.X ;  /* 0x0000000000107919 */ /* 0x000ee20000002100 */
[----:B-1----:R-:W-:Y:S01]  /*0080*/  UISETP.GE.AND UP0, UPT, UR8, 0x1, UPT ;  /* 0x000000010800788c */ /* 0x002fe2000bf06270 */
[----:B0-----:R-:W-:Y:S01]  /*0090*/  LEA R0, R0, R19, 0x2 ;  /* 0x0000001300007211 */ /* 0x001fe200078e10ff */
[----:B---3--:R-:W-:-:S07]  /*00a0*/  IMAD R3, R18, 0x4, R16 ;  /* 0x0000000412037824 */ /* 0x008fce00078e0210 */
[----:B--2---:R-:W-:Y:S05]  /*00b0*/  BRA.U !UP0, `(.L_x_6) ;  /* 0x0000000d08187547 */ /* 0x004fea000b800000 */
[----:B------:R-:W0:Y:S01]  /*00c0*/  S2UR UR7, SR_CgaCtaId ;  /* 0x00000000000779c3 */ /* 0x000e220000008800 */
[----:B------:R-:W-:Y:S01]  /*00d0*/  UMOV UR5, 0x400 ;  /* 0x0000040000057882 */ /* 0x000fe20000000000 */
[----:B------:R-:W-:Y:S01]  /*00e0*/  UISETP.GE.U32.AND UP0, UPT, UR8, 0xd, UPT ;  /* 0x0000000d0800788c */ /* 0x000fe2000bf06070 */
[----:B------:R-:W-:Y:S01]  /*00f0*/  MOV R8, RZ ;  /* 0x000000ff00087202 */ /* 0x000fe20000000f00 */
[----:B------:R-:W-:Y:S01]  /*0100*/  UIADD3 UR6, UPT, UPT, UR5, 0x40, URZ ;  /* 0x0000004005067890 */ /* 0x000fe2000fffe0ff */
[----:B------:R-:W-:Y:S01]  /*0110*/  MOV R23, RZ ;  /* 0x000000ff00177202 */ /* 0x000fe20000000f00 */
[----:B------:R-:W-:-:S04]  /*0120*/  UIADD3 UR4, UPT, UPT, UR8, 0x3, URZ ;  /* 0x0000000308047890 */ /* 0x000fc8000fffe0ff */
[----:B------:R-:W-:Y:S02]  /*0130*/  USHF.R.U32.HI UR4, URZ, 0x2, UR4 ;  /* 0x00000002ff047899 */ /* 0x000fe40008011604 */
[----:B0-----:R-:W-:Y:S02]  /*0140*/  ULEA UR5, UR7, UR5, 0x18 ;  /* 0x0000000507057291 */ /* 0x001fe4000f8ec0ff */
[----:B------:R-:W-:Y:S02]  /*0150*/  ULEA UR6, UR7, UR6, 0x18 ;  /* 0x0000000607067291 */ /* 0x000fe4000f8ec0ff */
[----:B------:R-:W-:Y:S02]  /*0160*/  ULOP3.LUT UR7, UR4, 0x3, URZ, 0xc0, !UPT ;  /* 0x0000000304077892 */ /* 0x000fe4000f8ec0ff */
[----:B------:R-:W-:Y:S02]  /*0170*/  LEA R2, R19, UR5, 0x4 ;  /* 0x0000000513027c11 */ /* 0x000fe4000f8e20ff */
[----:B------:R-:W-:-:S03]  /*0180*/  LEA R4, R16, UR6, 0x2 ;  /* 0x0000000610047c11 */ /* 0x000fc6000f8e10ff */
[----:B------:R-:W-:Y:S01]  /*0190*/  IMAD R5, R16, 0x4, R2 ;  /* 0x0000000410057824 */ /* 0x000fe200078e0202 */
[----:B------:R-:W-:Y:S01]  /*01a0*/  LEA R6, R19, R4, 0x4 ;  /* 0x0000000413067211 */ /* 0x000fe200078e20ff */
[----:B------:R-:W-:Y:S06]  /*01b0*/  BRA.U !UP0, `(.L_x_7) ;  /* 0x0000000908187547 */ /* 0x000fec000b800000 */
[----:B------:R-:W0:Y:S01]  /*01c0*/  LDCU UR9, c[0x0][0x3a4] ;  /* 0x00007480ff0977ac */ /* 0x000e220008000800 */
[C---:B------:R-:W-:Y:S01]  /*01d0*/  IADD3 R7, PT, PT, R19.reuse, 0xc, RZ ;  /* 0x0000000c13077810 */ /* 0x040fe20007ffe0ff */
[C---:B------:R-:W-:Y:S01]  /*01e0*/  VIADD R8, R19.reuse, 0x8 ;  /* 0x0000000813087836 */ /* 0x040fe20000000000 */
[----:B------:R-:W-:Y:S01]  /*01f0*/  IADD3 R10, PT, PT, R19, 0x4, RZ ;  /* 0x00000004130a7810 */ /* 0x000fe20007ffe0ff */
[----:B------:R-:W1:Y:S01]  /*0200*/  LDCU UR12, c[0x0][0x398] ;  /* 0x00007300ff0c77ac */ /* 0x000e620008000800 */
[--C-:B------:R-:W-:Y:S01]  /*0210*/  IMAD R17, R0, UR8, R16.reuse ;  /* 0x0000000800117c24 */ /* 0x100fe2000f8e0210 */
[----:B------:R-:W-:Y:S01]  /*0220*/  MOV R23, RZ ;  /* 0x000000ff00177202 */ /* 0x000fe20000000f00 */
[----:B------:R-:W-:Y:S01]  /*0230*/  ULOP3.LUT UR4, UR4, 0x1ffffffc, URZ, 0xc0, !UPT ;  /* 0x1ffffffc04047892 */ /* 0x000fe2000f8ec0ff */
[----:B------:R-:W2:Y:S03]  /*0240*/  LDCU UR5, c[0x0][0x39c] ;  /* 0x00007380ff0577ac */ /* 0x000ea60008000800 */
[----:B------:R-:W-:Y:S01]  /*0250*/  UIADD3 UR6, UPT, UPT, -UR4, URZ, URZ ;  /* 0x000000ff04067290 */ /* 0x000fe2000fffe1ff */
[----:B0-----:R-:W-:-:S02]  /*0260*/  IMAD R9, R7, UR9, R16 ;  /* 0x0000000907097c24 */ /* 0x001fc4000f8e0210 */
[--C-:B------:R-:W-:Y:S02]  /*0270*/  IMAD R11, R8, UR9, R16.reuse ;  /* 0x00000009080b7c24 */ /* 0x100fe4000f8e0210 */
[--C-:B------:R-:W-:Y:S01]  /*0280*/  IMAD R15, R19, UR9, R16.reuse ;  /* 0x00000009130f7c24 */ /* 0x100fe2000f8e0210 */
[----:B-1----:R-:W-:Y:S01]  /*0290*/  ISETP.GE.AND P1, PT, R0, UR12, PT ;  /* 0x0000000c00007c0c */ /* 0x002fe2000bf26270 */
[----:B------:R-:W-:Y:S01]  /*02a0*/  IMAD R13, R10, UR9, R16 ;  /* 0x000000090a0d7c24 */ /* 0x000fe2000f8e0210 */
[C---:B------:R-:W-:Y:S01]  /*02b0*/  LEA R26, R18.reuse, R9, 0x2 ;  /* 0x00000009121a7211 */ /* 0x040fe200078e10ff */
[----:B------:R-:W-:Y:S01]  /*02c0*/  IMAD.MOV.U32 R7, RZ, RZ, R19 ;  /* 0x000000ffff077224 */ /* 0x000fe200078e0013 */
[C---:B------:R-:W-:Y:S01]  /*02d0*/  LEA R24, R18.reuse, R11, 0x2 ;  /* 0x0000000b12187211 */ /* 0x040fe200078e10ff */
[C---:B------:R-:W-:Y:S01]  /*02e0*/  IMAD R22, R18.reuse, 0x4, R13 ;  /* 0x0000000412167824 */ /* 0x040fe200078e020d */
[----:B--2---:R-:W-:-:S07]  /*02f0*/  LEA R20, R18, R15, 0x2 ;  /* 0x0000000f12147211 */ /* 0x004fce00078e10ff */
.L_x_8:
[----:B------:R-:W0:Y:S01]  /*0300*/  LDC R21, c[0x0][0x3a4] ;  /* 0x0000e900ff157b82 */ /* 0x000e220000000800 */
[----:B------:R-:W-:Y:S02]  /*0310*/  UMOV UR8, UR5 ;  /* 0x0000000500087c82 */ /* 0x000fe40008000000 */
[----:B------:R-:W-:-:S05]  /*0320*/  ISETP.GE.OR P2, PT, R16, UR8, P1 ;  /* 0x0000000810007c0c */ /* 0x000fca0008f46670 */
[----:B------:R-:W1:Y:S01]  /*0330*/  LDC.64 R28, c[0x0][0x380] ;  /* 0x0000e000ff1c7b82 */ /* 0x000e620000000a00 */
[----:B0-----:R-:W-:-:S04]  /*0340*/  ISETP.GE.AND P0, PT, R3, R21, PT ;  /* 0x000000150300720c */ /* 0x001fc80003f06270 */
[----:B------:R-:W-:Y:S01]  /*0350*/  ISETP.GE.OR P3, PT, R7, UR8, P0 ;  /* 0x0000000807007c0c */ /* 0x000fe20008766670 */
[----:B-1----:R-:W-:-:S05]  /*0360*/  IMAD.WIDE R28, R17, 0x4, R28 ;  /* 0x00000004111c7825 */ /* 0x002fca00078e021c */
[----:B------:R-:W2:Y:S07]  /*0370*/  @!P2 LDG.E R11, desc[UR10][R28.64] ;  /* 0x0000000a1c0ba981 */ /* 0x000eae000c1e1900 */
[----:B------:R-:W0:Y:S02]  /*0380*/  @!P3 LDC.64 R8, c[0x0][0x388] ;  /* 0x0000e200ff08bb82 */ /* 0x000e240000000a00 */
[----:B0-----:R-:W-:-:S06]  /*0390*/  @!P3 IMAD.WIDE R8, R20, 0x4, R8 ;  /* 0x000000041408b825 */ /* 0x001fcc00078e0208 */
[----:B------:R0:W3:Y:S01]  /*03a0*/  @!P3 LDG.E R8, desc[UR10][R8.64] ;  /* 0x0000000a0808b981 */ /* 0x0000e2000c1e1900 */
[----:B------:R-:W-:Y:S02]  /*03b0*/  HFMA2 R10, -RZ, RZ, 0, 0 ;  /* 0x00000000ff0a7431 */ /* 0x000fe400000001ff */
[----:B------:R-:W-:Y:S01]  /*03c0*/  IMAD.MOV.U32 R25, RZ, RZ, RZ ;  /* 0x000000ffff197224 */ /* 0x000fe200078e00ff */
[----:B0-----:R-:W-:-:S03]  /*03d0*/  IADD3 R9, PT, PT, R16, 0x4, RZ ;  /* 0x0000000410097810 */ /* 0x001fc60007ffe0ff */
[----:B--2---:R-:W0:Y:S02]  /*03e0*/  @!P2 F2I.TRUNC.NTZ R10, R11 ;  /* 0x0000000b000aa305 */ /* 0x004e24000020f100 */
[----:B0-----:R-:W-:Y:S06]  /*03f0*/  STS [R5], R10 ;  /* 0x0000000a05007388 */ /* 0x001fec0000000800 */
[----:B---3--:R-:W0:Y:S02]  /*0400*/  @!P3 F2I.TRUNC.NTZ R25, R8 ;  /* 0x000000080019b305 */ /* 0x008e24000020f100 */
[----:B0-----:R-:W-:Y:S01]  /*0410*/  STS [R6], R25 ;  /* 0x0000001906007388 */ /* 0x001fe20000000800 */
[----:B------:R-:W-:Y:S01]  /*0420*/  BAR.SYNC.DEFER_BLOCKING 0x0 ;  /* 0x0000000000007b1d */ /* 0x000fe20000010000 */
[----:B------:R-:W-:-:S05]  /*0430*/  ISETP.GE.OR P2, PT, R9, UR8, P1 ;  /* 0x0000000809007c0c */ /* 0x000fca0008f46670 */
[----:B------:R-:W-:Y:S04]  /*0440*/  LDS R27, [R4] ;  /* 0x00000000041b7984 */ /* 0x000fe80000000800 */
[----:B------:R-:W0:Y:S04]  /*0450*/  LDS.128 R12, [R2] ;  /* 0x00000000020c7984 */ /* 0x000e280000000c00 */
[----:B------:R-:W1:Y:S01]  /*0460*/  LDS R9, [R4+0x10] ;  /* 0x0000100004097984 */ /* 0x000e620000000800 */
[----:B------:R-:W-:-:S03]  /*0470*/  IADD3 R8, PT, PT, R7, 0x4, RZ ;  /* 0x0000000407087810 */ /* 0x000fc60007ffe0ff */
[----:B------:R-:W2:Y:S01]  /*0480*/  LDS R11, [R4+0x20] ;  /* 0x00002000040b7984 */ /* 0x000ea20000000800 */
[----:B------:R-:W-:Y:S01]  /*0490*/  ISETP.GE.OR P3, PT, R8, UR8, P0 ;  /* 0x0000000808007c0c */ /* 0x000fe20008766670 */
[----:B0-----:R-:W-:Y:S02]  /*04a0*/  IMAD R27, R12, R27, R23 ;  /* 0x0000001b0c1b7224 */ /* 0x001fe400078e0217 */
[----:B------:R-:W0:Y:S02]  /*04b0*/  LDS R12, [R4+0x30] ;  /* 0x00003000040c7984 */ /* 0x000e240000000800 */
[----:B-1----:R-:W-:-:S08]  /*04c0*/  IMAD R10, R9, R13, R27 ;  /* 0x0000000d090a7224 */ /* 0x002fd000078e021b */
[----:B------:R-:W1:Y:S08]  /*04d0*/  @!P3 LDC.64 R8, c[0x0][0x388] ;  /* 0x0000e200ff08bb82 */ /* 0x000e700000000a00 */
[----:B------:R-:W-:Y:S01]  /*04e0*/  BAR.SYNC.DEFER_BLOCKING 0x0 ;  /* 0x0000000000007b1d */ /* 0x000fe20000010000 */
[----:B-1----:R-:W-:-:S05]  /*04f0*/  @!P3 IMAD.WIDE R8, R22, 0x4, R8 ;  /* 0x000000041608b825 */ /* 0x002fca00078e0208 */
[----:B------:R-:W3:Y:S04]  /*0500*/  @!P2 LDG.E R23, desc[UR10][R28.64+0x10] ;  /* 0x0000100a1c17a981 */ /* 0x000ee8000c1e1900 */
[----:B------:R-:W4:Y:S01]  /*0510*/  @!P3 LDG.E R27, desc[UR10][R8.64] ;  /* 0x0000000a081bb981 */ /* 0x000f22000c1e1900 */
[----:B------:R-:W-:Y:S01]  /*0520*/  IMAD.MOV.U32 R13, RZ, RZ, RZ ;  /* 0x000000ffff0d7224 */ /* 0x000fe200078e00ff */
[----:B------:R-:W-:Y:S01]  /*0530*/  MOV R25, RZ ;  /* 0x000000ff00197202 */ /* 0x000fe20000000f00 */
[----:B--2---:R-:W-:-:S04]  /*0540*/  IMAD R14, R11, R14, R10 ;  /* 0x0000000e0b0e7224 */ /* 0x004fc800078e020a */
[----:B0-----:R-:W-:Y:S01]  /*0550*/  IMAD R14, R12, R15, R14 ;  /* 0x0000000f0c0e7224 */ /* 0x001fe200078e020e */
[----:B------:R-:W-:Y:S01]  /*0560*/  IADD3 R12, PT, PT, R16, 0x8, RZ ;  /* 0x00000008100c7810 */ /* 0x000fe20007ffe0ff */
[----:B---3--:R-:W0:Y:S08]  /*0570*/  @!P2 F2I.TRUNC.NTZ R13, R23 ;  /* 0x00000017000da305 */ /* 0x008e30000020f100 */
[----:B----4-:R-:W1:Y:S01]  /*0580*/  @!P3 F2I.TRUNC.NTZ R25, R27 ;  /* 0x0000001b0019b305 */ /* 0x010e62000020f100 */
[----:B0-----:R-:W-:Y:S04]  /*0590*/  STS [R5], R13 ;  /* 0x0000000d05007388 */ /* 0x001fe80000000800 */
[----:B-1----:R-:W-:Y:S01]  /*05a0*/  STS [R6], R25 ;  /* 0x0000001906007388 */ /* 0x002fe20000000800 */
[----:B------:R-:W-:Y:S01]  /*05b0*/  BAR.SYNC.DEFER_BLOCKING 0x0 ;  /* 0x0000000000007b1d */ /* 0x000fe20000010000 */
[----:B------:R-:W-:-:S05]  /*05c0*/  ISETP.GE.OR P2, PT, R12, UR8, P1 ;  /* 0x000000080c007c0c */ /* 0x000fca0008f46670 */
[----:B------:R-:W-:Y:S04]  /*05d0*/  LDS R23, [R4] ;  /* 0x0000000004177984 */ /* 0x000fe80000000800 */
[----:B------:R-:W0:Y:S04]  /*05e0*/  LDS.128 R8, [R2] ;  /* 0x0000000002087984 */ /* 0x000e280000000c00 */
[----:B------:R-:W1:Y:S04]  /*05f0*/  LDS R12, [R4+0x10] ;  /* 0x00001000040c7984 */ /* 0x000e680000000800 */
[----:B------:R-:W2:Y:S01]  /*0600*/  LDS R15, [R4+0x20] ;  /* 0x00002000040f7984 */ /* 0x000ea20000000800 */
[----:B0-----:R-:W-:-:S03]  /*0610*/  IMAD R8, R8, R23, R14 ;  /* 0x0000001708087224 */ /* 0x001fc600078e020e */
[----:B------:R-:W0:Y:S01]  /*0620*/  LDS R23, [R4+0x30] ;  /* 0x0000300004177984 */ /* 0x000e220000000800 */
[----:B-1----:R-:W-:Y:S02]  /*0630*/  IMAD R12, R12, R9, R8 ;  /* 0x000000090c0c7224 */ /* 0x002fe400078e0208 */
[----:B------:R-:W-:Y:S01]  /*0640*/  VIADD R8, R7, 0x8 ;  /* 0x0000000807087836 */ /* 0x000fe20000000000 */
[----:B------:R-:W-:Y:S04]  /*0650*/  BAR.SYNC.DEFER_BLOCKING 0x0 ;  /* 0x0000000000007b1d */ /* 0x000fe80000010000 */
[----:B------:R-:W-:-:S13]  /*0660*/  ISETP.GE.OR P3, PT, R8, UR8, P0 ;  /* 0x0000000808007c0c */ /* 0x000fda0008766670 */
[----:B------:R-:W1:Y:S01]  /*0670*/  @!P3 LDC.64 R8, c[0x0][0x388] ;  /* 0x0000e200ff08bb82 */ /* 0x000e620000000a00 */
[----:B------:R-:W3:Y:S01]  /*0680*/  @!P2 LDG.E R13, desc[UR10][R28.64+0x20] ;  /* 0x0000200a1c0da981 */ /* 0x000ee2000c1e1900 */
[----:B-1----:R-:W-:-:S06]  /*0690*/  @!P3 IMAD.WIDE R8, R24, 0x4, R8 ;  /* 0x000000041808b825 */ /* 0x002fcc00078e0208 */
[----:B------:R-:W4:Y:S01]  /*06a0*/  @!P3 LDG.E R8, desc[UR10][R8.64] ;  /* 0x0000000a0808b981 */ /* 0x000f22000c1e1900 */
[----:B------:R-:W-:Y:S01]  /*06b0*/  HFMA2 R25, -RZ, RZ, 0, 0 ;  /* 0x00000000ff197431 */ /* 0x000fe200000001ff */
[----:B------:R-:W-:Y:S01]  /*06c0*/  MOV R27, RZ ;  /* 0x000000ff001b7202 */ /* 0x000fe20000000f00 */
[----:B--2---:R-:W-:-:S04]  /*06d0*/  IMAD R10, R15, R10, R12 ;  /* 0x0000000a0f0a7224 */ /* 0x004fc800078e020c */
[----:B0-----:R-:W-:Y:S02]  /*06e0*/  IMAD R11, R23, R11, R10 ;  /* 0x0000000b170b7224 */ /* 0x001fe400078e020a */
[----:B------:R-:W-:Y:S01]  /*06f0*/  VIADD R10, R16, 0xc ;  /* 0x0000000c100a7836 */ /* 0x000fe20000000000 */
[----:B---3--:R-:W0:Y:S08]  /*0700*/  @!P2 F2I.TRUNC.NTZ R25, R13 ;  /* 0x0000000d0019a305 */ /* 0x008e30000020f100 */
[----:B----4-:R-:W1:Y:S01]  /*0710*/  @!P3 F2I.TRUNC.NTZ R27, R8 ;  /* 0x00000008001bb305 */ /* 0x010e62000020f100 */
[----:B0-----:R-:W-:Y:S04]  /*0720*/  STS [R5], R25 ;  /* 0x0000001905007388 */ /* 0x001fe80000000800 */
[----:B-1----:R-:W-:Y:S01]  /*0730*/  STS [R6], R27 ;  /* 0x0000001b06007388 */ /* 0x002fe20000000800 */
[----:B------:R-:W-:Y:S06]  /*0740*/  BAR.SYNC.DEFER_BLOCKING 0x0 ;  /* 0x0000000000007b1d */ /* 0x000fec0000010000 */
[----:B------:R-:W-:Y:S04]  /*0750*/  LDS R9, [R4] ;  /* 0x0000000004097984 */ /* 0x000fe80000000800 */
[----:B------:R-:W0:Y:S01]  /*0760*/  LDS.128 R12, [R2] ;  /* 0x00000000020c7984 */ /* 0x000e220000000c00 */
[----:B------:R-:W-:-:S03]  /*0770*/  ISETP.GE.OR P2, PT, R10, UR8, P1 ;  /* 0x000000080a007c0c */ /* 0x000fc60008f46670 */
[----:B------:R-:W-:Y:S01]  /*0780*/  LDS R23, [R4+0x20] ;  /* 0x0000200004177984 */ /* 0x000fe20000000800 */
[----:B0-----:R-:W-:-:S03]  /*0790*/  IMAD R10, R12, R9, R11 ;  /* 0x000000090c0a7224 */ /* 0x001fc600078e020b */
[----:B------:R-:W0:Y:S04]  /*07a0*/  LDS R11, [R4+0x10] ;  /* 0x00001000040b7984 */ /* 0x000e280000000800 */
[----:B------:R-:W1:Y:S01]  /*07b0*/  LDS R12, [R4+0x30] ;  /* 0x00003000040c7984 */ /* 0x000e620000000800 */
[----:B------:R-:W-:Y:S06]  /*07c0*/  BAR.SYNC.DEFER_BLOCKING 0x0 ;  /* 0x0000000000007b1d */ /* 0x000fec0000010000 */
[----:B------:R-:W2:Y:S01]  /*07d0*/  @!P2 LDG.E R28, desc[UR10][R28.64+0x30] ;  /* 0x0000300a1c1ca981 */ /* 0x000ea2000c1e1900 */
[----:B------:R-:W-:-:S04]  /*07e0*/  IADD3 R8, PT, PT, R7, 0xc, RZ ;  /* 0x0000000c07087810 */ /* 0x000fc80007ffe0ff */
[----:B------:R-:W-:-:S13]  /*07f0*/  ISETP.GE.OR P0, PT, R8, UR8, P0 ;  /* 0x0000000808007c0c */ /* 0x000fda0008706670 */
[----:B------:R-:W3:Y:S01]  /*0800*/  @!P0 LDC.64 R8, c[0x0][0x388] ;  /* 0x0000e200ff088b82 */ /* 0x000ee20000000a00 */
[----:B------:R-:W-:-:S06]  /*0810*/  HFMA2 R25, -RZ, RZ, 0, 0 ;  /* 0x00000000ff197431 */ /* 0x000fcc00000001ff */
[----:B--2---:R3:W2:Y:S02]  /*0820*/  @!P2 F2I.TRUNC.NTZ R25, R28 ;  /* 0x0000001c0019a305 */ /* 0x0046a4000020f100 */
[----:B---3--:R-:W-:-:S06]  /*0830*/  @!P0 IMAD.WIDE R28, R26, 0x4, R8 ;  /* 0x000000041a1c8825 */ /* 0x008fcc00078e0208 */
[----:B------:R-:W3:Y:S01]  /*0840*/  @!P0 LDG.E R29, desc[UR10][R28.64] ;  /* 0x0000000a1c1d8981 */ /* 0x000ee2000c1e1900 */
[----:B------:R-:W-:-:S03]  /*0850*/  IMAD.MOV.U32 R9, RZ, RZ, RZ ;  /* 0x000000ffff097224 */ /* 0x000fc600078e00ff */
[----:B--2---:R-:W-:Y:S01]  /*0860*/  STS [R5], R25 ;  /* 0x0000001905007388 */ /* 0x004fe20000000800 */
[----:B0-----:R-:W-:-:S04]  /*0870*/  IMAD R27, R11, R13, R10 ;  /* 0x0000000d0b1b7224 */ /* 0x001fc800078e020a */
[----:B------:R-:W-:-:S04]  /*0880*/  IMAD R14, R23, R14, R27 ;  /* 0x0000000e170e7224 */ /* 0x000fc800078e021b */
[----:B-1----:R-:W-:Y:S01]  /*0890*/  IMAD R14, R12, R15, R14 ;  /* 0x0000000f0c0e7224 */ /* 0x002fe200078e020e */
[----:B------:R-:W-:-:S04]  /*08a0*/  UIADD3 UR6, UPT, UPT, UR6, 0x4, URZ ;  /* 0x0000000406067890 */ /* 0x000fc8000fffe0ff */
[----:B------:R-:W-:Y:S01]  /*08b0*/  UISETP.NE.AND UP0, UPT, UR6, URZ, UPT ;  /* 0x000000ff0600728c */ /* 0x000fe2000bf05270 */
[C---:B------:R-:W-:Y:S01]  /*08c0*/  LEA R20, R21.reuse, R20, 0x4 ;  /* 0x0000001415147211 */ /* 0x040fe200078e20ff */
[C---:B------:R-:W-:Y:S01]  /*08d0*/  IMAD R24, R21.reuse, 0x10, R24 ;  /* 0x0000001015187824 */ /* 0x040fe200078e0218 */
[----:B------:R-:W-:Y:S01]  /*08e0*/  LEA R22, R21, R22, 0x4 ;  /* 0x0000001615167211 */ /* 0x000fe200078e20ff */
[----:B------:R-:W-:Y:S01]  /*08f0*/  VIADD R17, R17, 0x10 ;  /* 0x0000001011117836 */ /* 0x000fe20000000000 */
[----:B------:R-:W-:Y:S02]  /*0900*/  LEA R26, R21, R26, 0x4 ;  /* 0x0000001a151a7211 */ /* 0x000fe400078e20ff */
[----:B------:R-:W-:Y:S02]  /*0910*/  IADD3 R16, PT, PT, R16, 0x10, RZ ;  /* 0x0000001010107810 */ /* 0x000fe40007ffe0ff */
[----:B------:R-:W-:Y:S01]  /*0920*/  IADD3 R7, PT, PT, R7, 0x10, RZ ;  /* 0x0000001007077810 */ /* 0x000fe20007ffe0ff */
[----:B---3--:R-:W0:Y:S02]  /*0930*/  @!P0 F2I.TRUNC.NTZ R9, R29 ;  /* 0x0000001d00098305 */ /* 0x008e24000020f100 */
[----:B0-----:R-:W-:Y:S01]  /*0940*/  STS [R6], R9 ;  /* 0x0000000906007388 */ /* 0x001fe20000000800 */
[----:B------:R-:W-:Y:S06]  /*0950*/  BAR.SYNC.DEFER_BLOCKING 0x0 ;  /* 0x0000000000007b1d */ /* 0x000fec0000010000 */
[----:B------:R-:W-:Y:S04]  /*0960*/  LDS R13, [R4] ;  /* 0x00000000040d7984 */ /* 0x000fe80000000800 */
[----:B------:R-:W0:Y:S04]  /*0970*/  LDS.128 R8, [R2] ;  /* 0x0000000002087984 */ /* 0x000e280000000c00 */
[----:B------:R-:W1:Y:S04]  /*0980*/  LDS R27, [R4+0x10] ;  /* 0x00001000041b7984 */ /* 0x000e680000000800 */
[----:B------:R-:W2:Y:S04]  /*0990*/  LDS R23, [R4+0x20] ;  /* 0x0000200004177984 */ /* 0x000ea80000000800 */
[----:B------:R-:W3:Y:S01]  /*09a0*/  LDS R12, [R4+0x30] ;  /* 0x00003000040c7984 */ /* 0x000ee20000000800 */
[----:B0-----:R-:W-:-:S04]  /*09b0*/  IMAD R8, R8, R13, R14 ;  /* 0x0000000d08087224 */ /* 0x001fc800078e020e */
[----:B-1----:R-:W-:-:S04]  /*09c0*/  IMAD R8, R27, R9, R8 ;  /* 0x000000091b087224 */ /* 0x002fc800078e0208 */
[----:B--2---:R-:W-:-:S04]  /*09d0*/  IMAD R8, R23, R10, R8 ;  /* 0x0000000a17087224 */ /* 0x004fc800078e0208 */
[----:B---3--:R-:W-:Y:S01]  /*09e0*/  IMAD R23, R12, R11, R8 ;  /* 0x0000000b0c177224 */ /* 0x008fe200078e0208 */
[----:B------:R-:W-:Y:S06]  /*09f0*/  BAR.SYNC.DEFER_BLOCKING 0x0 ;  /* 0x0000000000007b1d */ /* 0x000fec0000010000 */
[----:B------:R-:W-:Y:S05]  /*0a00*/  BRA.U UP0, `(.L_x_8) ;  /* 0xfffffff9003c7547 */ /* 0x000fea000b83ffff */
[----:B------:R-:W-:-:S07]  /*0a10*/  MOV R8, UR4 ;  /* 0x0000000400087c02 */ /* 0x000fce0008000f00 */
.L_x_7:
[----:B------:R-:W-:-:S09]  /*0a20*/  UISETP.NE.AND UP0, UPT, UR7, URZ, UPT ;  /* 0x000000ff0700728c */ /* 0x000fd2000bf05270 */
[----:B------:R-:W-:Y:S05]  /*0a30*/  BRA.U !UP0, `(.L_x_9) ;  /* 0x0000000108b47547 */ /* 0x000fea000b800000 */
[----:B------:R-:W0:Y:S01]  /*0a40*/  S2R R21, SR_TID.X ;  /* 0x0000000000157919 */ /* 0x000e220000002100 */
[----:B------:R-:W1:Y:S01]  /*0a50*/  LDCU UR4, c[0x0][0x3a4] ;  /* 0x00007480ff0477ac */ /* 0x000e620008000800 */
[----:B------:R-:W2:Y:S01]  /*0a60*/  LDC R14, c[0x0][0x3a4] ;  /* 0x0000e900ff0e7b82 */ /* 0x000ea20000000800 */
[----:B------:R-:W-:Y:S01]  /*0a70*/  IMAD R19, R8, 0x4, R19 ;  /* 0x0000000408137824 */ /* 0x000fe200078e0213 */
[----:B------:R-:W3:Y:S01]  /*0a80*/  LDCU UR5, c[0x0][0x398] ;  /* 0x00007300ff0577ac */ /* 0x000ee20008000800 */
[----:B------:R-:W4:Y:S05]  /*0a90*/  LDCU UR6, c[0x0][0x39c] ;  /* 0x00007380ff0677ac */ /* 0x000f2a0008000800 */
[----:B------:R-:W2:Y:S01]  /*0aa0*/  LDC.64 R12, c[0x0][0x380] ;  /* 0x0000e000ff0c7b82 */ /* 0x000ea20000000a00 */
[----:B------:R-:W-:Y:S01]  /*0ab0*/  UIADD3 UR7, UPT, UPT, -UR7, URZ, URZ ;  /* 0x000000ff07077290 */ /* 0x000fe2000fffe1ff */
[----:B---3--:R-:W-:-:S02]  /*0ac0*/  ISETP.GE.AND P2, PT, R0, UR5, PT ;  /* 0x0000000500007c0c */ /* 0x008fc4000bf46270 */
[----:B0-----:R-:W-:Y:S01]  /*0ad0*/  LEA R7, R8, R21, 0x2 ;  /* 0x0000001508077211 */ /* 0x001fe200078e10ff */
[----:B-1----:R-:W-:-:S04]  /*0ae0*/  IMAD R21, R19, UR4, R21 ;  /* 0x0000000413157c24 */ /* 0x002fc8000f8e0215 */
[----:B------:R-:W-:Y:S01]  /*0af0*/  IMAD R15, R0, UR8, R7 ;  /* 0x00000008000f7c24 */ /* 0x000fe2000f8e0207 */
[----:B----4-:R-:W-:-:S07]  /*0b00*/  LEA R21, R18, R21, 0x2 ;  /* 0x0000001512157211 */ /* 0x010fce00078e10ff */
.L_x_10:
[----:B--2---:R-:W-:Y:S01]  /*0b10*/  ISETP.GE.AND P0, PT, R3, R14, PT ;  /* 0x0000000e0300720c */ /* 0x004fe20003f06270 */
[----:B------:R-:W-:Y:S01]  /*0b20*/  IMAD.WIDE R10, R15, 0x4, R12 ;  /* 0x000000040f0a7825 */ /* 0x000fe200078e020c */
[----:B------:R-:W-:Y:S02]  /*0b30*/  ISETP.GE.OR P1, PT, R7, UR6, P2 ;  /* 0x0000000607007c0c */ /* 0x000fe40009726670 */
[----:B------:R-:W-:-:S11]  /*0b40*/  ISETP.GE.OR P0, PT, R19, UR6, P0 ;  /* 0x0000000613007c0c */ /* 0x000fd60008706670 */
[----:B------:R-:W2:Y:S02]  /*0b50*/  @!P1 LDG.E R20, desc[UR10][R10.64] ;  /* 0x0000000a0a149981 */ /* 0x000ea4000c1e1900 */
[----:B------:R-:W0:Y:S02]  /*0b60*/  @!P0 LDC.64 R8, c[0x0][0x388] ;  /* 0x0000e200ff088b82 */ /* 0x000e240000000a00 */
[----:B0-----:R-:W-:-:S06]  /*0b70*/  @!P0 IMAD.WIDE R16, R21, 0x4, R8 ;  /* 0x0000000415108825 */ /* 0x001fcc00078e0208 */
[----:B------:R-:W3:Y:S01]  /*0b80*/  @!P0 LDG.E R16, desc[UR10][R16.64] ;  /* 0x0000000a10108981 */ /* 0x000ee2000c1e1900 */
[----:B------:R-:W-:Y:S01]  /*0b90*/  IMAD.MOV.U32 R18, RZ, RZ, RZ ;  /* 0x000000ffff127224 */ /* 0x000fe200078e00ff */
[----:B------:R-:W-:Y:S01]  /*0ba0*/  MOV R25, RZ ;  /* 0x000000ff00197202 */ /* 0x000fe20000000f00 */
[----:B------:R-:W-:-:S04]  /*0bb0*/  UIADD3 UR7, UPT, UPT, UR7, 0x1, URZ ;  /* 0x0000000107077890 */ /* 0x000fc8000fffe0ff */
[----:B------:R-:W-:Y:S01]  /*0bc0*/  UISETP.NE.AND UP0, UPT, UR7, URZ, UPT ;  /* 0x000000ff0700728c */ /* 0x000fe2000bf05270 */
[----:B------:R-:W-:Y:S01]  /*0bd0*/  IADD3 R15, PT, PT, R15, 0x4, RZ ;  /* 0x000000040f0f7810 */ /* 0x000fe20007ffe0ff */
[----:B------:R-:W-:Y:S01]  /*0be0*/  VIADD R7, R7, 0x4 ;  /* 0x0000000407077836 */ /* 0x000fe20000000000 */
[----:B------:R-:W-:Y:S02]  /*0bf0*/  IADD3 R19, PT, PT, R19, 0x4, RZ ;  /* 0x0000000413137810 */ /* 0x000fe40007ffe0ff */
[----:B------:R-:W-:Y:S01]  /*0c00*/  LEA R21, R14, R21, 0x2 ;  /* 0x000000150e157211 */ /* 0x000fe200078e10ff */
[----:B--2---:R-:W0:Y:S02]  /*0c10*/  @!P1 F2I.TRUNC.NTZ R18, R20 ;  /* 0x0000001400129305 */ /* 0x004e24000020f100 */
[----:B0-----:R-:W-:Y:S06]  /*0c20*/  STS [R5], R18 ;  /* 0x0000001205007388 */ /* 0x001fec0000000800 */
        /* <DEDUP_REMOVED lines=14> */
.L_x_9:
[----:B------:R-:W-:-:S07]  /*0d10*/  I2FP.F32.S32 R23, R23 ;  /* 0x0000001700177245 */ /* 0x000fce0000201400 */
.L_x_6:
[----:B------:R-:W0:Y:S01]  /*0d20*/  LDCU UR4, c[0x0][0x3a4] ;  /* 0x00007480ff0477ac */ /* 0x000e220008000800 */
[----:B------:R-:W1:Y:S01]  /*0d30*/  LDCU UR5, c[0x0][0x398] ;  /* 0x00007300ff0577ac */ /* 0x000e620008000800 */
[----:B0-----:R-:W-:-:S04]  /*0d40*/  ISETP.GE.AND P0, PT, R3, UR4, PT ;  /* 0x0000000403007c0c */ /* 0x001fc8000bf06270 */
[----:B-1----:R-:W-:-:S13]  /*0d50*/  ISETP.GE.OR P0, PT, R0, UR5, P0 ;  /* 0x0000000500007c0c */ /* 0x002fda0008706670 */
[----:B------:R-:W-:Y:S05]  /*0d60*/  @P0 EXIT ;  /* 0x000000000000094d */ /* 0x000fea0003800000 */
[----:B------:R-:W0:Y:S01]  /*0d70*/  LDC.64 R4, c[0x0][0x390] ;  /* 0x0000e400ff047b82 */ /* 0x000e220000000a00 */
[----:B------:R-:W-:-:S04]  /*0d80*/  IMAD R3, R0, UR4, R3 ;  /* 0x0000000400037c24 */ /* 0x000fc8000f8e0203 */
[----:B0-----:R-:W-:-:S05]  /*0d90*/  IMAD.WIDE.U32 R2, R3, 0x4, R4 ;  /* 0x0000000403027825 */ /* 0x001fca00078e0004 */
[----:B------:R-:W-:Y:S01]  /*0da0*/  STG.E desc[UR10][R2.64], R23 ;  /* 0x0000001702007986 */ /* 0x000fe2000c10190a */
[----:B------:R-:W-:Y:S05]  /*0db0*/  EXIT ;  /* 0x000000000000794d */ /* 0x000fea0003800000 */
.L_x_11:
        /* <DEDUP_REMOVED lines=12> */
.L_x_13:


//--------------------- .nv.shared.reserved.0     --------------------------
	.section	.nv.shared.reserved.0,"aw",@nobits
	.weak		__nv_reservedSMEM_offset_0_alias
	.size		__nv_reservedSMEM_offset_0_alias, 0, 64
	.other		__nv_reservedSMEM_offset_0_alias,@"STO_CUDA_RESERVED_SHARED STV_DEFAULT"
__nv_reservedSMEM_offset_0_alias:
	.zero		0
	.zero		64


//--------------------- .nv.shared._Z9multTiledPfS_S_iiii --------------------------
	.section	.nv.shared._Z9multTiledPfS_S_iiii,"aw",@nobits
	.sectionflags	@""
	.align	4
.nv.shared._Z9multTiledPfS_S_iiii:
	.zero		1152


//--------------------- .nv.constant0._Z15matrixMulKernelPfS_S_iiii --------------------------
	.section	.nv.constant0._Z15matrixMulKernelPfS_S_iiii,"a",@progbits
	.sectionflags	@""
	.align	4
.nv.constant0._Z15matrixMulKernelPfS_S_iiii:
	.zero		936


//--------------------- .nv.constant0._Z9multTiledPfS_S_iiii --------------------------
	.section	.nv.constant0._Z9multTiledPfS_S_iiii,"a",@progbits
	.sectionflags	@""
	.align	4
.nv.constant0._Z9multTiledPfS_S_iiii:
	.zero		936


//--------------------- SYMBOLS --------------------------

	.type		.nv.reservedSmem.offset0,@object
	.size		.nv.reservedSmem.offset0,0x4
	.type		.nv.reservedSmem.cap,@object
	.size		.nv.reservedSmem.cap,0x4
